//
// Generated by NVIDIA NVVM Compiler
//
// Compiler Build ID: CL-36424714
// Cuda compilation tools, release 13.0, V13.0.88
// Based on NVVM 20.0.0
//

.version 9.0
.target sm_100
.address_size 64

	// .globl	_Z16computeHistogramPfPiii
// _ZZ16computeHistogramPfPiiiE16shared_histogram has been demoted
// _ZZ19otsuThresholdKernelPfS_iiPiE20shared_probabilities has been demoted
// _ZZ20findMaxReductionSHRDPiS_iiE14sigma2b_shared has been demoted
// _ZZ20findMaxReductionSHRDPiS_iiE18sigma2b_shared_idx has been demoted
// _ZZ14blockReduceMaxiE6shared has been demoted

.visible .entry _Z16computeHistogramPfPiii(
	.param .u64 .ptr .align 1 _Z16computeHistogramPfPiii_param_0,
	.param .u64 .ptr .align 1 _Z16computeHistogramPfPiii_param_1,
	.param .u32 _Z16computeHistogramPfPiii_param_2,
	.param .u32 _Z16computeHistogramPfPiii_param_3
)
{
	.reg .pred 	%p<9>;
	.reg .b32 	%r<88>;
	.reg .b32 	%f<2>;
	.reg .b64 	%rd<21>;
	// demoted variable
	.shared .align 4 .b8 _ZZ16computeHistogramPfPiiiE16shared_histogram[1024];
	ld.param.u64 	%rd7, [_Z16computeHistogramPfPiii_param_0];
	ld.param.u64 	%rd8, [_Z16computeHistogramPfPiii_param_1];
	ld.param.u32 	%r36, [_Z16computeHistogramPfPiii_param_2];
	ld.param.u32 	%r37, [_Z16computeHistogramPfPiii_param_3];
	cvta.to.global.u64 	%rd1, %rd8;
	mov.u32 	%r87, %tid.x;
	shl.b32 	%r38, %r87, 2;
	mov.u32 	%r39, _ZZ16computeHistogramPfPiiiE16shared_histogram;
	add.s32 	%r81, %r39, %r38;
	mov.b32 	%r41, 0;
	st.shared.u32 	[%r81], %r41;
	bar.sync 	0;
	mul.lo.s32 	%r2, %r37, %r36;
	mov.u32 	%r42, %ctaid.x;
	mov.u32 	%r3, %ntid.x;
	mad.lo.s32 	%r79, %r42, %r3, %r87;
	setp.ge.s32 	%p1, %r79, %r2;
	@%p1 bra 	$L__BB0_3;
	mov.u32 	%r43, %nctaid.x;
	mul.lo.s32 	%r5, %r3, %r43;
	cvta.to.global.u64 	%rd2, %rd7;
$L__BB0_2:
	mul.wide.s32 	%rd9, %r79, 4;
	add.s64 	%rd10, %rd2, %rd9;
	ld.global.f32 	%f1, [%rd10];
	cvt.rzi.s32.f32 	%r44, %f1;
	shl.b32 	%r45, %r44, 2;
	add.s32 	%r47, %r39, %r45;
	atom.shared.add.u32 	%r48, [%r47], 1;
	add.s32 	%r79, %r79, %r5;
	setp.lt.s32 	%p2, %r79, %r2;
	@%p2 bra 	$L__BB0_2;
$L__BB0_3:
	bar.sync 	0;
	setp.gt.u32 	%p3, %r87, 255;
	@%p3 bra 	$L__BB0_10;
	add.s32 	%r49, %r87, %r3;
	max.u32 	%r50, %r49, 256;
	setp.lt.u32 	%p4, %r49, 256;
	selp.u32 	%r51, 1, 0, %p4;
	add.s32 	%r52, %r49, %r51;
	sub.s32 	%r53, %r50, %r52;
	div.u32 	%r54, %r53, %r3;
	add.s32 	%r8, %r54, %r51;
	and.b32  	%r55, %r8, 3;
	setp.eq.s32 	%p5, %r55, 3;
	@%p5 bra 	$L__BB0_7;
	add.s32 	%r56, %r8, 1;
	and.b32  	%r57, %r56, 3;
	shl.b32 	%r10, %r3, 2;
	mul.wide.u32 	%rd11, %r87, 4;
	add.s64 	%rd20, %rd1, %rd11;
	mul.wide.u32 	%rd4, %r3, 4;
	neg.s32 	%r80, %r57;
	mad.lo.s32 	%r87, %r3, %r57, %r87;
$L__BB0_6:
	.pragma "nounroll";
	ld.shared.u32 	%r60, [%r81];
	atom.global.add.u32 	%r61, [%rd20], %r60;
	add.s32 	%r81, %r81, %r10;
	add.s64 	%rd20, %rd20, %rd4;
	add.s32 	%r80, %r80, 1;
	setp.ne.s32 	%p6, %r80, 0;
	@%p6 bra 	$L__BB0_6;
$L__BB0_7:
	setp.lt.u32 	%p7, %r8, 3;
	@%p7 bra 	$L__BB0_10;
	shl.b32 	%r62, %r3, 1;
	add.s32 	%r86, %r87, %r62;
	shl.b32 	%r19, %r3, 2;
	mad.lo.s32 	%r85, %r3, 3, %r87;
	add.s32 	%r84, %r3, %r87;
	shl.b32 	%r63, %r87, 2;
	add.s32 	%r83, %r39, %r63;
	shl.b32 	%r23, %r3, 4;
	shl.b32 	%r24, %r3, 3;
	mul.lo.s32 	%r25, %r3, 12;
$L__BB0_9:
	mul.wide.u32 	%rd12, %r87, 4;
	add.s64 	%rd13, %rd1, %rd12;
	ld.shared.u32 	%r65, [%r83];
	atom.global.add.u32 	%r66, [%rd13], %r65;
	add.s32 	%r67, %r87, %r3;
	mul.wide.u32 	%rd14, %r84, 4;
	add.s64 	%rd15, %rd1, %rd14;
	add.s32 	%r68, %r83, %r19;
	ld.shared.u32 	%r69, [%r68];
	atom.global.add.u32 	%r70, [%rd15], %r69;
	add.s32 	%r71, %r67, %r3;
	mul.wide.u32 	%rd16, %r86, 4;
	add.s64 	%rd17, %rd1, %rd16;
	add.s32 	%r72, %r83, %r24;
	ld.shared.u32 	%r73, [%r72];
	atom.global.add.u32 	%r74, [%rd17], %r73;
	add.s32 	%r75, %r71, %r3;
	mul.wide.u32 	%rd18, %r85, 4;
	add.s64 	%rd19, %rd1, %rd18;
	add.s32 	%r76, %r83, %r25;
	ld.shared.u32 	%r77, [%r76];
	atom.global.add.u32 	%r78, [%rd19], %r77;
	add.s32 	%r87, %r75, %r3;
	add.s32 	%r86, %r86, %r19;
	add.s32 	%r85, %r85, %r19;
	add.s32 	%r84, %r84, %r19;
	add.s32 	%r83, %r83, %r23;
	setp.lt.u32 	%p8, %r87, 256;
	@%p8 bra 	$L__BB0_9;
$L__BB0_10:
	ret;

}
	// .globl	_Z29computeProbabilitiesHistogramPfPiS_i
.visible .entry _Z29computeProbabilitiesHistogramPfPiS_i(
	.param .u64 .ptr .align 1 _Z29computeProbabilitiesHistogramPfPiS_i_param_0,
	.param .u64 .ptr .align 1 _Z29computeProbabilitiesHistogramPfPiS_i_param_1,
	.param .u64 .ptr .align 1 _Z29computeProbabilitiesHistogramPfPiS_i_param_2,
	.param .u32 _Z29computeProbabilitiesHistogramPfPiS_i_param_3
)
{
	.reg .pred 	%p<2>;
	.reg .b32 	%r<7>;
	.reg .b32 	%f<4>;
	.reg .b64 	%rd<8>;

	ld.param.u64 	%rd1, [_Z29computeProbabilitiesHistogramPfPiS_i_param_1];
	ld.param.u64 	%rd2, [_Z29computeProbabilitiesHistogramPfPiS_i_param_2];
	ld.param.u32 	%r2, [_Z29computeProbabilitiesHistogramPfPiS_i_param_3];
	mov.u32 	%r3, %ctaid.x;
	mov.u32 	%r4, %ntid.x;
	mov.u32 	%r5, %tid.x;
	mad.lo.s32 	%r1, %r3, %r4, %r5;
	setp.ge.s32 	%p1, %r1, %r2;
	@%p1 bra 	$L__BB1_2;
	cvta.to.global.u64 	%rd3, %rd1;
	cvta.to.global.u64 	%rd4, %rd2;
	mul.wide.s32 	%rd5, %r1, 4;
	add.s64 	%rd6, %rd3, %rd5;
	ld.global.u32 	%r6, [%rd6];
	cvt.rn.f32.s32 	%f1, %r6;
	cvt.rn.f32.s32 	%f2, %r2;
	div.rn.f32 	%f3, %f1, %f2;
	add.s64 	%rd7, %rd4, %rd5;
	st.global.f32 	[%rd7], %f3;
$L__BB1_2:
	ret;

}
	// .globl	_Z19otsuThresholdKernelPfS_iiPi
.visible .entry _Z19otsuThresholdKernelPfS_iiPi(
	.param .u64 .ptr .align 1 _Z19otsuThresholdKernelPfS_iiPi_param_0,
	.param .u64 .ptr .align 1 _Z19otsuThresholdKernelPfS_iiPi_param_1,
	.param .u32 _Z19otsuThresholdKernelPfS_iiPi_param_2,
	.param .u32 _Z19otsuThresholdKernelPfS_iiPi_param_3,
	.param .u64 .ptr .align 1 _Z19otsuThresholdKernelPfS_iiPi_param_4
)
{
	.reg .pred 	%p<28>;
	.reg .b32 	%r<130>;
	.reg .b32 	%f<226>;
	.reg .b64 	%rd<9>;
	// demoted variable
	.shared .align 4 .b8 _ZZ19otsuThresholdKernelPfS_iiPiE20shared_probabilities[1024];
	ld.param.u64 	%rd2, [_Z19otsuThresholdKernelPfS_iiPi_param_1];
	ld.param.u64 	%rd1, [_Z19otsuThresholdKernelPfS_iiPi_param_4];
	cvta.to.global.u64 	%rd3, %rd2;
	mov.u32 	%r127, %tid.x;
	mul.wide.u32 	%rd4, %r127, 4;
	add.s64 	%rd5, %rd3, %rd4;
	ld.global.f32 	%f39, [%rd5];
	shl.b32 	%r47, %r127, 2;
	mov.u32 	%r48, _ZZ19otsuThresholdKernelPfS_iiPiE20shared_probabilities;
	add.s32 	%r49, %r48, %r47;
	st.shared.f32 	[%r49], %f39;
	bar.sync 	0;
	setp.eq.s32 	%p1, %r127, 0;
	mov.f32 	%f208, 0f00000000;
	@%p1 bra 	$L__BB2_13;
	and.b32  	%r2, %r127, 15;
	setp.lt.u32 	%p2, %r127, 16;
	mov.f32 	%f208, 0f00000000;
	mov.b32 	%r113, 0;
	@%p2 bra 	$L__BB2_4;
	and.b32  	%r113, %r127, 1008;
	add.s32 	%r118, %r48, 32;
	neg.s32 	%r119, %r113;
	mov.f32 	%f208, 0f00000000;
$L__BB2_3:
	.pragma "nounroll";
	ld.shared.f32 	%f43, [%r118+-32];
	add.f32 	%f44, %f208, %f43;
	ld.shared.f32 	%f45, [%r118+-28];
	add.f32 	%f46, %f44, %f45;
	ld.shared.f32 	%f47, [%r118+-24];
	add.f32 	%f48, %f46, %f47;
	ld.shared.f32 	%f49, [%r118+-20];
	add.f32 	%f50, %f48, %f49;
	ld.shared.f32 	%f51, [%r118+-16];
	add.f32 	%f52, %f50, %f51;
	ld.shared.f32 	%f53, [%r118+-12];
	add.f32 	%f54, %f52, %f53;
	ld.shared.f32 	%f55, [%r118+-8];
	add.f32 	%f56, %f54, %f55;
	ld.shared.f32 	%f57, [%r118+-4];
	add.f32 	%f58, %f56, %f57;
	ld.shared.f32 	%f59, [%r118];
	add.f32 	%f60, %f58, %f59;
	ld.shared.f32 	%f61, [%r118+4];
	add.f32 	%f62, %f60, %f61;
	ld.shared.f32 	%f63, [%r118+8];
	add.f32 	%f64, %f62, %f63;
	ld.shared.f32 	%f65, [%r118+12];
	add.f32 	%f66, %f64, %f65;
	ld.shared.f32 	%f67, [%r118+16];
	add.f32 	%f68, %f66, %f67;
	ld.shared.f32 	%f69, [%r118+20];
	add.f32 	%f70, %f68, %f69;
	ld.shared.f32 	%f71, [%r118+24];
	add.f32 	%f72, %f70, %f71;
	ld.shared.f32 	%f73, [%r118+28];
	add.f32 	%f208, %f72, %f73;
	add.s32 	%r119, %r119, 16;
	add.s32 	%r118, %r118, 64;
	setp.eq.s32 	%p3, %r119, 0;
	@%p3 bra 	$L__BB2_4;
	bra.uni 	$L__BB2_3;
$L__BB2_4:
	setp.eq.s32 	%p4, %r2, 0;
	@%p4 bra 	$L__BB2_13;
	and.b32  	%r6, %r127, 7;
	setp.lt.u32 	%p5, %r2, 8;
	@%p5 bra 	$L__BB2_7;
	shl.b32 	%r53, %r113, 2;
	add.s32 	%r55, %r48, %r53;
	ld.shared.f32 	%f75, [%r55];
	add.f32 	%f76, %f208, %f75;
	ld.shared.f32 	%f77, [%r55+4];
	add.f32 	%f78, %f76, %f77;
	ld.shared.f32 	%f79, [%r55+8];
	add.f32 	%f80, %f78, %f79;
	ld.shared.f32 	%f81, [%r55+12];
	add.f32 	%f82, %f80, %f81;
	ld.shared.f32 	%f83, [%r55+16];
	add.f32 	%f84, %f82, %f83;
	ld.shared.f32 	%f85, [%r55+20];
	add.f32 	%f86, %f84, %f85;
	ld.shared.f32 	%f87, [%r55+24];
	add.f32 	%f88, %f86, %f87;
	ld.shared.f32 	%f89, [%r55+28];
	add.f32 	%f208, %f88, %f89;
	add.s32 	%r113, %r113, 8;
$L__BB2_7:
	setp.eq.s32 	%p6, %r6, 0;
	@%p6 bra 	$L__BB2_13;
	and.b32  	%r9, %r127, 3;
	setp.lt.u32 	%p7, %r6, 4;
	@%p7 bra 	$L__BB2_10;
	shl.b32 	%r56, %r113, 2;
	add.s32 	%r58, %r48, %r56;
	ld.shared.f32 	%f91, [%r58];
	add.f32 	%f92, %f208, %f91;
	ld.shared.f32 	%f93, [%r58+4];
	add.f32 	%f94, %f92, %f93;
	ld.shared.f32 	%f95, [%r58+8];
	add.f32 	%f96, %f94, %f95;
	ld.shared.f32 	%f97, [%r58+12];
	add.f32 	%f208, %f96, %f97;
	add.s32 	%r113, %r113, 4;
$L__BB2_10:
	setp.eq.s32 	%p8, %r9, 0;
	@%p8 bra 	$L__BB2_13;
	shl.b32 	%r59, %r113, 2;
	add.s32 	%r117, %r48, %r59;
	neg.s32 	%r116, %r9;
$L__BB2_12:
	.pragma "nounroll";
	ld.shared.f32 	%f98, [%r117];
	add.f32 	%f208, %f208, %f98;
	add.s32 	%r117, %r117, 4;
	add.s32 	%r116, %r116, 1;
	setp.ne.s32 	%p9, %r116, 0;
	@%p9 bra 	$L__BB2_12;
$L__BB2_13:
	setp.eq.s32 	%p10, %r127, 0;
	mov.f32 	%f217, 0f00000000;
	@%p10 bra 	$L__BB2_25;
	and.b32  	%r18, %r127, 7;
	setp.lt.u32 	%p11, %r127, 8;
	mov.f32 	%f217, 0f00000000;
	mov.b32 	%r122, 0;
	@%p11 bra 	$L__BB2_17;
	add.s32 	%r120, %r48, 16;
	and.b32  	%r122, %r127, 1016;
	mov.f32 	%f217, 0f00000000;
	mov.b32 	%r121, 0;
$L__BB2_16:
	.pragma "nounroll";
	cvt.rn.f32.u32 	%f103, %r121;
	ld.shared.f32 	%f104, [%r120+-16];
	fma.rn.f32 	%f105, %f104, %f103, %f217;
	add.s32 	%r65, %r121, 1;
	cvt.rn.f32.u32 	%f106, %r65;
	ld.shared.f32 	%f107, [%r120+-12];
	fma.rn.f32 	%f108, %f107, %f106, %f105;
	add.s32 	%r66, %r121, 2;
	cvt.rn.f32.u32 	%f109, %r66;
	ld.shared.f32 	%f110, [%r120+-8];
	fma.rn.f32 	%f111, %f110, %f109, %f108;
	add.s32 	%r67, %r121, 3;
	cvt.rn.f32.u32 	%f112, %r67;
	ld.shared.f32 	%f113, [%r120+-4];
	fma.rn.f32 	%f114, %f113, %f112, %f111;
	add.s32 	%r68, %r121, 4;
	cvt.rn.f32.u32 	%f115, %r68;
	ld.shared.f32 	%f116, [%r120];
	fma.rn.f32 	%f117, %f116, %f115, %f114;
	add.s32 	%r69, %r121, 5;
	cvt.rn.f32.u32 	%f118, %r69;
	ld.shared.f32 	%f119, [%r120+4];
	fma.rn.f32 	%f120, %f119, %f118, %f117;
	add.s32 	%r70, %r121, 6;
	cvt.rn.f32.u32 	%f121, %r70;
	ld.shared.f32 	%f122, [%r120+8];
	fma.rn.f32 	%f123, %f122, %f121, %f120;
	add.s32 	%r71, %r121, 7;
	cvt.rn.f32.u32 	%f124, %r71;
	ld.shared.f32 	%f125, [%r120+12];
	fma.rn.f32 	%f217, %f125, %f124, %f123;
	add.s32 	%r120, %r120, 32;
	add.s32 	%r121, %r121, 8;
	setp.ne.s32 	%p12, %r121, %r122;
	@%p12 bra 	$L__BB2_16;
$L__BB2_17:
	setp.eq.s32 	%p13, %r18, 0;
	@%p13 bra 	$L__BB2_25;
	and.b32  	%r29, %r127, 3;
	setp.lt.u32 	%p14, %r18, 4;
	@%p14 bra 	$L__BB2_20;
	cvt.rn.f32.u32 	%f127, %r122;
	shl.b32 	%r72, %r122, 2;
	add.s32 	%r74, %r48, %r72;
	ld.shared.f32 	%f128, [%r74];
	fma.rn.f32 	%f129, %f128, %f127, %f217;
	add.s32 	%r75, %r122, 1;
	cvt.rn.f32.u32 	%f130, %r75;
	ld.shared.f32 	%f131, [%r74+4];
	fma.rn.f32 	%f132, %f131, %f130, %f129;
	add.s32 	%r76, %r122, 2;
	cvt.rn.f32.u32 	%f133, %r76;
	ld.shared.f32 	%f134, [%r74+8];
	fma.rn.f32 	%f135, %f134, %f133, %f132;
	add.s32 	%r77, %r122, 3;
	cvt.rn.f32.u32 	%f136, %r77;
	ld.shared.f32 	%f137, [%r74+12];
	fma.rn.f32 	%f217, %f137, %f136, %f135;
	add.s32 	%r122, %r122, 4;
$L__BB2_20:
	setp.eq.s32 	%p15, %r29, 0;
	@%p15 bra 	$L__BB2_25;
	setp.eq.s32 	%p16, %r29, 1;
	@%p16 bra 	$L__BB2_23;
	cvt.rn.f32.u32 	%f139, %r122;
	shl.b32 	%r78, %r122, 2;
	add.s32 	%r80, %r48, %r78;
	ld.shared.f32 	%f140, [%r80];
	fma.rn.f32 	%f141, %f140, %f139, %f217;
	add.s32 	%r81, %r122, 1;
	cvt.rn.f32.u32 	%f142, %r81;
	ld.shared.f32 	%f143, [%r80+4];
	fma.rn.f32 	%f217, %f143, %f142, %f141;
	add.s32 	%r122, %r122, 2;
$L__BB2_23:
	and.b32  	%r82, %r127, 1;
	setp.eq.b32 	%p17, %r82, 1;
	not.pred 	%p18, %p17;
	@%p18 bra 	$L__BB2_25;
	cvt.rn.f32.u32 	%f144, %r122;
	shl.b32 	%r83, %r122, 2;
	add.s32 	%r85, %r48, %r83;
	ld.shared.f32 	%f145, [%r85];
	fma.rn.f32 	%f217, %f145, %f144, %f217;
$L__BB2_25:
	setp.gt.u32 	%p19, %r127, 253;
	mov.f32 	%f225, 0f00000000;
	@%p19 bra 	$L__BB2_37;
	sub.s32 	%r34, 254, %r127;
	and.b32  	%r35, %r34, 7;
	setp.gt.u32 	%p20, %r127, 246;
	mov.f32 	%f225, 0f00000000;
	@%p20 bra 	$L__BB2_29;
	and.b32  	%r36, %r34, 248;
	mov.b32 	%r126, 0;
	mov.f32 	%f225, 0f00000000;
$L__BB2_28:
	.pragma "nounroll";
	add.s32 	%r87, %r127, 1;
	cvt.rn.f32.u32 	%f150, %r87;
	shl.b32 	%r88, %r127, 2;
	add.s32 	%r90, %r48, %r88;
	ld.shared.f32 	%f151, [%r90+4];
	fma.rn.f32 	%f152, %f151, %f150, %f225;
	add.s32 	%r91, %r127, 2;
	cvt.rn.f32.u32 	%f153, %r91;
	ld.shared.f32 	%f154, [%r90+8];
	fma.rn.f32 	%f155, %f154, %f153, %f152;
	add.s32 	%r92, %r127, 3;
	cvt.rn.f32.u32 	%f156, %r92;
	ld.shared.f32 	%f157, [%r90+12];
	fma.rn.f32 	%f158, %f157, %f156, %f155;
	add.s32 	%r93, %r127, 4;
	cvt.rn.f32.u32 	%f159, %r93;
	ld.shared.f32 	%f160, [%r90+16];
	fma.rn.f32 	%f161, %f160, %f159, %f158;
	add.s32 	%r94, %r127, 5;
	cvt.rn.f32.u32 	%f162, %r94;
	ld.shared.f32 	%f163, [%r90+20];
	fma.rn.f32 	%f164, %f163, %f162, %f161;
	add.s32 	%r95, %r127, 6;
	cvt.rn.f32.u32 	%f165, %r95;
	ld.shared.f32 	%f166, [%r90+24];
	fma.rn.f32 	%f167, %f166, %f165, %f164;
	add.s32 	%r96, %r127, 7;
	cvt.rn.f32.u32 	%f168, %r96;
	ld.shared.f32 	%f169, [%r90+28];
	fma.rn.f32 	%f170, %f169, %f168, %f167;
	add.s32 	%r127, %r127, 8;
	cvt.rn.f32.u32 	%f171, %r127;
	ld.shared.f32 	%f172, [%r90+32];
	fma.rn.f32 	%f225, %f172, %f171, %f170;
	add.s32 	%r126, %r126, 8;
	setp.ne.s32 	%p21, %r126, %r36;
	@%p21 bra 	$L__BB2_28;
$L__BB2_29:
	setp.eq.s32 	%p22, %r35, 0;
	@%p22 bra 	$L__BB2_37;
	and.b32  	%r42, %r34, 3;
	setp.lt.u32 	%p23, %r35, 4;
	@%p23 bra 	$L__BB2_32;
	add.s32 	%r97, %r127, 1;
	cvt.rn.f32.u32 	%f174, %r97;
	shl.b32 	%r98, %r127, 2;
	add.s32 	%r100, %r48, %r98;
	ld.shared.f32 	%f175, [%r100+4];
	fma.rn.f32 	%f176, %f175, %f174, %f225;
	add.s32 	%r101, %r127, 2;
	cvt.rn.f32.u32 	%f177, %r101;
	ld.shared.f32 	%f178, [%r100+8];
	fma.rn.f32 	%f179, %f178, %f177, %f176;
	add.s32 	%r102, %r127, 3;
	cvt.rn.f32.u32 	%f180, %r102;
	ld.shared.f32 	%f181, [%r100+12];
	fma.rn.f32 	%f182, %f181, %f180, %f179;
	add.s32 	%r127, %r127, 4;
	cvt.rn.f32.u32 	%f183, %r127;
	ld.shared.f32 	%f184, [%r100+16];
	fma.rn.f32 	%f225, %f184, %f183, %f182;
$L__BB2_32:
	setp.eq.s32 	%p24, %r42, 0;
	@%p24 bra 	$L__BB2_37;
	setp.eq.s32 	%p25, %r42, 1;
	@%p25 bra 	$L__BB2_35;
	add.s32 	%r103, %r127, 1;
	cvt.rn.f32.u32 	%f186, %r103;
	shl.b32 	%r104, %r127, 2;
	add.s32 	%r106, %r48, %r104;
	ld.shared.f32 	%f187, [%r106+4];
	fma.rn.f32 	%f188, %f187, %f186, %f225;
	add.s32 	%r127, %r127, 2;
	cvt.rn.f32.u32 	%f189, %r127;
	ld.shared.f32 	%f190, [%r106+8];
	fma.rn.f32 	%f225, %f190, %f189, %f188;
$L__BB2_35:
	and.b32  	%r107, %r34, 1;
	setp.eq.b32 	%p26, %r107, 1;
	not.pred 	%p27, %p26;
	@%p27 bra 	$L__BB2_37;
	add.s32 	%r108, %r127, 1;
	cvt.rn.f32.u32 	%f191, %r108;
	shl.b32 	%r109, %r127, 2;
	add.s32 	%r111, %r48, %r109;
	ld.shared.f32 	%f192, [%r111+4];
	fma.rn.f32 	%f225, %f192, %f191, %f225;
$L__BB2_37:
	mov.f32 	%f193, 0f3F800000;
	sub.f32 	%f194, %f193, %f208;
	cvta.to.global.u64 	%rd6, %rd1;
	div.rn.f32 	%f195, %f225, %f194;
	mul.f32 	%f196, %f208, %f194;
	div.rn.f32 	%f197, %f217, %f208;
	sub.f32 	%f198, %f197, %f195;
	mul.f32 	%f199, %f198, %f198;
	mul.f32 	%f200, %f196, %f199;
	cvt.rzi.s32.f32 	%r112, %f200;
	add.s64 	%rd8, %rd6, %rd4;
	st.global.u32 	[%rd8], %r112;
	ret;

}
	// .globl	_Z20findMaxReductionSHRDPiS_ii
.visible .entry _Z20findMaxReductionSHRDPiS_ii(
	.param .u64 .ptr .align 1 _Z20findMaxReductionSHRDPiS_ii_param_0,
	.param .u64 .ptr .align 1 _Z20findMaxReductionSHRDPiS_ii_param_1,
	.param .u32 _Z20findMaxReductionSHRDPiS_ii_param_2,
	.param .u32 _Z20findMaxReductionSHRDPiS_ii_param_3
)
{
	.reg .pred 	%p<6>;
	.reg .b32 	%r<25>;
	.reg .b64 	%rd<7>;
	// demoted variable
	.shared .align 4 .b8 _ZZ20findMaxReductionSHRDPiS_iiE14sigma2b_shared[1024];
	// demoted variable
	.shared .align 4 .b8 _ZZ20findMaxReductionSHRDPiS_iiE18sigma2b_shared_idx[1024];
	ld.param.u64 	%rd2, [_Z20findMaxReductionSHRDPiS_ii_param_0];
	ld.param.u64 	%rd1, [_Z20findMaxReductionSHRDPiS_ii_param_1];
	cvta.to.global.u64 	%rd3, %rd2;
	mov.u32 	%r1, %tid.x;
	mov.u32 	%r11, %ctaid.x;
	mov.u32 	%r23, %ntid.x;
	mad.lo.s32 	%r12, %r11, %r23, %r1;
	mul.wide.s32 	%rd4, %r12, 4;
	add.s64 	%rd5, %rd3, %rd4;
	ld.global.u32 	%r13, [%rd5];
	shl.b32 	%r14, %r1, 2;
	mov.u32 	%r15, _ZZ20findMaxReductionSHRDPiS_iiE14sigma2b_shared;
	add.s32 	%r3, %r15, %r14;
	st.shared.u32 	[%r3], %r13;
	mov.u32 	%r16, _ZZ20findMaxReductionSHRDPiS_iiE18sigma2b_shared_idx;
	add.s32 	%r4, %r16, %r14;
	st.shared.u32 	[%r4], %r12;
	bar.sync 	0;
	setp.lt.u32 	%p1, %r23, 2;
	@%p1 bra 	$L__BB3_7;
$L__BB3_1:
	shr.u32 	%r6, %r23, 1;
	setp.ge.u32 	%p2, %r1, %r6;
	@%p2 bra 	$L__BB3_6;
	ld.shared.u32 	%r17, [%r3];
	shl.b32 	%r7, %r6, 2;
	add.s32 	%r18, %r3, %r7;
	ld.shared.u32 	%r19, [%r18];
	max.s32 	%r20, %r17, %r19;
	st.shared.u32 	[%r3], %r20;
	setp.le.s32 	%p3, %r17, %r19;
	@%p3 bra 	$L__BB3_4;
	ld.shared.u32 	%r24, [%r4];
	bra.uni 	$L__BB3_5;
$L__BB3_4:
	add.s32 	%r21, %r4, %r7;
	ld.shared.u32 	%r24, [%r21];
$L__BB3_5:
	st.shared.u32 	[%r4], %r24;
$L__BB3_6:
	bar.sync 	0;
	setp.gt.u32 	%p4, %r23, 3;
	mov.u32 	%r23, %r6;
	@%p4 bra 	$L__BB3_1;
$L__BB3_7:
	setp.ne.s32 	%p5, %r1, 0;
	@%p5 bra 	$L__BB3_9;
	ld.shared.u32 	%r22, [_ZZ20findMaxReductionSHRDPiS_iiE18sigma2b_shared_idx];
	cvta.to.global.u64 	%rd6, %rd1;
	st.global.u32 	[%rd6], %r22;
$L__BB3_9:
	ret;

}
	// .globl	_Z20findMaxReductionSHFLPiS_
.visible .entry _Z20findMaxReductionSHFLPiS_(
	.param .u64 .ptr .align 1 _Z20findMaxReductionSHFLPiS__param_0,
	.param .u64 .ptr .align 1 _Z20findMaxReductionSHFLPiS__param_1
)
{
	.reg .pred 	%p<19>;
	.reg .b32 	%r<59>;
	.reg .b64 	%rd<7>;
	// demoted variable
	.shared .align 4 .b8 _ZZ14blockReduceMaxiE6shared[32];
	ld.param.u64 	%rd3, [_Z20findMaxReductionSHFLPiS__param_0];
	ld.param.u64 	%rd4, [_Z20findMaxReductionSHFLPiS__param_1];
	cvta.to.global.u64 	%rd1, %rd4;
	mov.u32 	%r1, %ctaid.x;
	mov.u32 	%r2, %ntid.x;
	mov.u32 	%r3, %tid.x;
	mad.lo.s32 	%r54, %r1, %r2, %r3;
	setp.gt.s32 	%p1, %r54, 255;
	mov.b32 	%r57, -1;
	@%p1 bra 	$L__BB4_4;
	mov.u32 	%r22, %nctaid.x;
	mul.lo.s32 	%r5, %r22, %r2;
	cvta.to.global.u64 	%rd2, %rd3;
	mov.b32 	%r56, -2147483647;
	mov.b32 	%r55, -1;
$L__BB4_2:
	mul.wide.s32 	%rd5, %r54, 4;
	add.s64 	%rd6, %rd2, %rd5;
	ld.global.u32 	%r23, [%rd6];
	setp.gt.s32 	%p2, %r23, %r56;
	max.s32 	%r56, %r23, %r56;
	selp.b32 	%r55, %r54, %r55, %p2;
	add.s32 	%r54, %r54, %r5;
	setp.lt.s32 	%p3, %r54, 256;
	@%p3 bra 	$L__BB4_2;
	shl.b32 	%r24, %r56, 16;
	or.b32  	%r57, %r55, %r24;
$L__BB4_4:
	and.b32  	%r14, %r3, 31;
	shfl.sync.down.b32	%r25|%p4, %r57, 16, 31, -1;
	max.s32 	%r26, %r57, %r25;
	shfl.sync.down.b32	%r27|%p5, %r26, 8, 31, -1;
	max.s32 	%r28, %r26, %r27;
	shfl.sync.down.b32	%r29|%p6, %r28, 4, 31, -1;
	max.s32 	%r30, %r28, %r29;
	shfl.sync.down.b32	%r31|%p7, %r30, 2, 31, -1;
	max.s32 	%r32, %r30, %r31;
	shfl.sync.down.b32	%r33|%p8, %r32, 1, 31, -1;
	max.s32 	%r15, %r32, %r33;
	setp.ne.s32 	%p9, %r14, 0;
	@%p9 bra 	$L__BB4_6;
	shr.u32 	%r34, %r3, 3;
	mov.u32 	%r35, _ZZ14blockReduceMaxiE6shared;
	add.s32 	%r36, %r35, %r34;
	st.shared.u32 	[%r36], %r15;
$L__BB4_6:
	bar.sync 	0;
	setp.gt.u32 	%p10, %r3, 31;
	@%p10 bra 	$L__BB4_11;
	shr.u32 	%r38, %r2, 5;
	setp.ge.u32 	%p11, %r3, %r38;
	mov.b32 	%r58, 0;
	@%p11 bra 	$L__BB4_9;
	shl.b32 	%r39, %r14, 2;
	mov.u32 	%r40, _ZZ14blockReduceMaxiE6shared;
	add.s32 	%r41, %r40, %r39;
	ld.shared.u32 	%r58, [%r41];
$L__BB4_9:
	shfl.sync.down.b32	%r42|%p12, %r58, 16, 31, -1;
	max.s32 	%r43, %r58, %r42;
	shfl.sync.down.b32	%r44|%p13, %r43, 8, 31, -1;
	max.s32 	%r45, %r43, %r44;
	shfl.sync.down.b32	%r46|%p14, %r45, 4, 31, -1;
	max.s32 	%r47, %r45, %r46;
	shfl.sync.down.b32	%r48|%p15, %r47, 2, 31, -1;
	max.s32 	%r49, %r47, %r48;
	shfl.sync.down.b32	%r50|%p16, %r49, 1, 31, -1;
	max.s32 	%r18, %r49, %r50;
	setp.ne.s32 	%p17, %r3, 0;
	@%p17 bra 	$L__BB4_11;
	atom.global.max.s32 	%r51, [%rd1], %r18;
$L__BB4_11:
	or.b32  	%r52, %r1, %r3;
	setp.ne.s32 	%p18, %r52, 0;
	@%p18 bra 	$L__BB4_13;
	ld.global.u16 	%r53, [%rd1];
	st.global.u32 	[%rd1], %r53;
$L__BB4_13:
	ret;

}
	// .globl	_Z17binarizeImgKernelPhPfiii
.visible .entry _Z17binarizeImgKernelPhPfiii(
	.param .u64 .ptr .align 1 _Z17binarizeImgKernelPhPfiii_param_0,
	.param .u64 .ptr .align 1 _Z17binarizeImgKernelPhPfiii_param_1,
	.param .u32 _Z17binarizeImgKernelPhPfiii_param_2,
	.param .u32 _Z17binarizeImgKernelPhPfiii_param_3,
	.param .u32 _Z17binarizeImgKernelPhPfiii_param_4
)
{
	.reg .pred 	%p<5>;
	.reg .b16 	%rs<2>;
	.reg .b32 	%r<15>;
	.reg .b32 	%f<3>;
	.reg .b64 	%rd<9>;

	ld.param.u64 	%rd1, [_Z17binarizeImgKernelPhPfiii_param_0];
	ld.param.u64 	%rd2, [_Z17binarizeImgKernelPhPfiii_param_1];
	ld.param.u32 	%r3, [_Z17binarizeImgKernelPhPfiii_param_2];
	ld.param.u32 	%r5, [_Z17binarizeImgKernelPhPfiii_param_3];
	ld.param.u32 	%r4, [_Z17binarizeImgKernelPhPfiii_param_4];
	mov.u32 	%r7, %ctaid.x;
	mov.u32 	%r8, %ntid.x;
	mov.u32 	%r9, %tid.x;
	mad.lo.s32 	%r1, %r7, %r8, %r9;
	mov.u32 	%r10, %ctaid.y;
	mov.u32 	%r11, %ntid.y;
	mov.u32 	%r12, %tid.y;
	mad.lo.s32 	%r13, %r10, %r11, %r12;
	setp.ge.s32 	%p1, %r1, %r3;
	setp.ge.s32 	%p2, %r13, %r5;
	or.pred  	%p3, %p1, %p2;
	@%p3 bra 	$L__BB5_2;
	cvta.to.global.u64 	%rd3, %rd2;
	cvta.to.global.u64 	%rd4, %rd1;
	mad.lo.s32 	%r14, %r3, %r13, %r1;
	cvt.s64.s32 	%rd5, %r14;
	mul.wide.s32 	%rd6, %r14, 4;
	add.s64 	%rd7, %rd3, %rd6;
	ld.global.f32 	%f1, [%rd7];
	cvt.rn.f32.s32 	%f2, %r4;
	setp.gt.f32 	%p4, %f1, %f2;
	selp.s16 	%rs1, -1, 0, %p4;
	add.s64 	%rd8, %rd4, %rd5;
	st.global.u8 	[%rd8], %rs1;
$L__BB5_2:
	ret;

}


// ===== COMPILED SASS (sm_100) =====

	.target	sm_100

	.elftype	@"ET_EXEC"


//--------------------- .note.nv.tkinfo           --------------------------
	.section	.note.nv.tkinfo,"",@"SHT_NOTE"
	.sectionflags	@"SHF_NOTE_NV_TKINFO"
	.tkinfo
        /*0018*/ 	.word	0x00000002
        /*0030*/ 	.string	""
        /*0030*/ 	.string	"ptxas"
        /*0030*/ 	.string	"Cuda compilation tools, release 13.0, V13.0.88"
        /*0030*/ 	.string	"Build cuda_13.0.r13.0/compiler.36424714_0"
        /*0030*/ 	.string	"-arch sm_100 -m 64 "



//--------------------- .note.nv.cuinfo           --------------------------
	.section	.note.nv.cuinfo,"",@"SHT_NOTE"
	.sectionflags	@"SHF_NOTE_NV_CUINFO"
        /*0018*/ 	.short	0x0002
        /*001a*/ 	.short	0x0064
        /*001c*/ 	.short	0x0082
	.zero		2


//--------------------- .nv.info                  --------------------------
	.section	.nv.info,"",@"SHT_CUDA_INFO"
	.align	4


	//----- nvinfo : EIATTR_REGCOUNT
	.align		4
        /*0000*/ 	.byte	0x04, 0x2f
        /*0002*/ 	.short	(.L_1 - .L_0)
	.align		4
.L_0:
        /*0004*/ 	.word	index@(_Z16computeHistogramPfPiii)
        /*0008*/ 	.word	0x00000020


	//----- nvinfo : EIATTR_FRAME_SIZE
	.align		4
.L_1:
        /*000c*/ 	.byte	0x04, 0x11
        /*000e*/ 	.short	(.L_3 - .L_2)
	.align		4
.L_2:
        /*0010*/ 	.word	index@(_Z16computeHistogramPfPiii)
        /*0014*/ 	.word	0x00000000


	//----- nvinfo : EIATTR_REGCOUNT
	.align		4
.L_3:
        /*0018*/ 	.byte	0x04, 0x2f
        /*001a*/ 	.short	(.L_5 - .L_4)
	.align		4
.L_4:
        /*001c*/ 	.word	index@(_Z29computeProbabilitiesHistogramPfPiS_i)
        /*0020*/ 	.word	0x00000010


	//----- nvinfo : EIATTR_FRAME_SIZE
	.align		4
.L_5:
        /*0024*/ 	.byte	0x04, 0x11
        /*0026*/ 	.short	(.L_7 - .L_6)
	.align		4
.L_6:
        /*0028*/ 	.word	index@($__internal_1_$__cuda_sm3x_div_rn_noftz_f32_slowpath)
        /*002c*/ 	.word	0x00000000


	//----- nvinfo : EIATTR_FRAME_SIZE
	.align		4
.L_7:
        /*0030*/ 	.byte	0x04, 0x11
        /*0032*/ 	.short	(.L_9 - .L_8)
	.align		4
.L_8:
        /*0034*/ 	.word	index@(_Z29computeProbabilitiesHistogramPfPiS_i)
        /*0038*/ 	.word	0x00000000


	//----- nvinfo : EIATTR_REGCOUNT
	.align		4
.L_9:
        /*003c*/ 	.byte	0x04, 0x2f
        /*003e*/ 	.short	(.L_11 - .L_10)
	.align		4
.L_10:
        /*0040*/ 	.word	index@(_Z19otsuThresholdKernelPfS_iiPi)
        /*0044*/ 	.word	0x00000019


	//----- nvinfo : EIATTR_FRAME_SIZE
	.align		4
.L_11:
        /*0048*/ 	.byte	0x04, 0x11
        /*004a*/ 	.short	(.L_13 - .L_12)
	.align		4
.L_12:
        /*004c*/ 	.word	index@($__internal_0_$__cuda_sm3x_div_rn_noftz_f32_slowpath)
        /*0050*/ 	.word	0x00000000


	//----- nvinfo : EIATTR_FRAME_SIZE
	.align		4
.L_13:
        /*0054*/ 	.byte	0x04, 0x11
        /*0056*/ 	.short	(.L_15 - .L_14)
	.align		4
.L_14:
        /*0058*/ 	.word	index@(_Z19otsuThresholdKernelPfS_iiPi)
        /*005c*/ 	.word	0x00000000


	//----- nvinfo : EIATTR_REGCOUNT
	.align		4
.L_15:
        /*0060*/ 	.byte	0x04, 0x2f
        /*0062*/ 	.short	(.L_17 - .L_16)
	.align		4
.L_16:
        /*0064*/ 	.word	index@(_Z20findMaxReductionSHRDPiS_ii)
        /*0068*/ 	.word	0x0000000c


	//----- nvinfo : EIATTR_FRAME_SIZE
	.align		4
.L_17:
        /*006c*/ 	.byte	0x04, 0x11
        /*006e*/ 	.short	(.L_19 - .L_18)
	.align		4
.L_18:
        /*0070*/ 	.word	index@(_Z20findMaxReductionSHRDPiS_ii)
        /*0074*/ 	.word	0x00000000


	//----- nvinfo : EIATTR_REGCOUNT
	.align		4
.L_19:
        /*0078*/ 	.byte	0x04, 0x2f
        /*007a*/ 	.short	(.L_21 - .L_20)
	.align		4
.L_20:
        /*007c*/ 	.word	index@(_Z20findMaxReductionSHFLPiS_)
        /*0080*/ 	.word	0x0000000d


	//----- nvinfo : EIATTR_FRAME_SIZE
	.align		4
.L_21:
        /*0084*/ 	.byte	0x04, 0x11
        /*0086*/ 	.short	(.L_23 - .L_22)
	.align		4
.L_22:
        /*0088*/ 	.word	index@(_Z20findMaxReductionSHFLPiS_)
        /*008c*/ 	.word	0x00000000


	//----- nvinfo : EIATTR_REGCOUNT
	.align		4
.L_23:
        /*0090*/ 	.byte	0x04, 0x2f
        /*0092*/ 	.short	(.L_25 - .L_24)
	.align		4
.L_24:
        /*0094*/ 	.word	index@(_Z17binarizeImgKernelPhPfiii)
        /*0098*/ 	.word	0x0000000a


	//----- nvinfo : EIATTR_FRAME_SIZE
	.align		4
.L_25:
        /*009c*/ 	.byte	0x04, 0x11
        /*009e*/ 	.short	(.L_27 - .L_26)
	.align		4
.L_26:
        /*00a0*/ 	.word	index@(_Z17binarizeImgKernelPhPfiii)
        /*00a4*/ 	.word	0x00000000


	//----- nvinfo : EIATTR_MIN_STACK_SIZE
	.align		4
.L_27:
        /*00a8*/ 	.byte	0x04, 0x12
        /*00aa*/ 	.short	(.L_29 - .L_28)
	.align		4
.L_28:
        /*00ac*/ 	.word	index@(_Z17binarizeImgKernelPhPfiii)
        /*00b0*/ 	.word	0x00000000


	//----- nvinfo : EIATTR_MIN_STACK_SIZE
	.align		4
.L_29:
        /*00b4*/ 	.byte	0x04, 0x12
        /*00b6*/ 	.short	(.L_31 - .L_30)
	.align		4
.L_30:
        /*00b8*/ 	.word	index@(_Z20findMaxReductionSHFLPiS_)
        /*00bc*/ 	.word	0x00000000


	//----- nvinfo : EIATTR_MIN_STACK_SIZE
	.align		4
.L_31:
        /*00c0*/ 	.byte	0x04, 0x12
        /*00c2*/ 	.short	(.L_33 - .L_32)
	.align		4
.L_32:
        /*00c4*/ 	.word	index@(_Z20findMaxReductionSHRDPiS_ii)
        /*00c8*/ 	.word	0x00000000


	//----- nvinfo : EIATTR_MIN_STACK_SIZE
	.align		4
.L_33:
        /*00cc*/ 	.byte	0x04, 0x12
        /*00ce*/ 	.short	(.L_35 - .L_34)
	.align		4
.L_34:
        /*00d0*/ 	.word	index@(_Z19otsuThresholdKernelPfS_iiPi)
        /*00d4*/ 	.word	0x00000000


	//----- nvinfo : EIATTR_MIN_STACK_SIZE
	.align		4
.L_35:
        /*00d8*/ 	.byte	0x04, 0x12
        /*00da*/ 	.short	(.L_37 - .L_36)
	.align		4
.L_36:
        /*00dc*/ 	.word	index@(_Z29computeProbabilitiesHistogramPfPiS_i)
        /*00e0*/ 	.word	0x00000000


	//----- nvinfo : EIATTR_MIN_STACK_SIZE
	.align		4
.L_37:
        /*00e4*/ 	.byte	0x04, 0x12
        /*00e6*/ 	.short	(.L_39 - .L_38)
	.align		4
.L_38:
        /*00e8*/ 	.word	index@(_Z16computeHistogramPfPiii)
        /*00ec*/ 	.word	0x00000000
.L_39:


//--------------------- .nv.compat                --------------------------
	.section	.nv.compat,"",@"SHT_CUDA_COMPAT_INFO"
	.align	4
        /*0000*/ 	.byte	0x02, 0x09, 0x00, 0x00, 0x02, 0x02, 0x01, 0x00, 0x02, 0x05, 0x05, 0x00, 0x03, 0x07, 0x01, 0x01
        /*0010*/ 	.byte	0x02, 0x03, 0x00, 0x00, 0x02, 0x06, 0x01, 0x00, 0x04, 0x0b, 0x08, 0x00, 0x01, 0x00, 0x00, 0x00
        /*0020*/ 	.byte	0x00, 0x00, 0x00, 0x00


//--------------------- .nv.info._Z17binarizeImgKernelPhPfiii --------------------------
	.section	.nv.info._Z17binarizeImgKernelPhPfiii,"",@"SHT_CUDA_INFO"
	.sectionflags	@""
	.align	4


	//----- nvinfo : EIATTR_CUDA_API_VERSION
	.align		4
        /*0000*/ 	.byte	0x04, 0x37
        /*0002*/ 	.short	(.L_41 - .L_40)
.L_40:
        /*0004*/ 	.word	0x00000082


	//----- nvinfo : EIATTR_KPARAM_INFO
	.align		4
.L_41:
        /*0008*/ 	.byte	0x04, 0x17
        /*000a*/ 	.short	(.L_43 - .L_42)
.L_42:
        /*000c*/ 	.word	0x00000000
        /*0010*/ 	.short	0x0004
        /*0012*/ 	.short	0x0018
        /*0014*/ 	.byte	0x00, 0xf0, 0x11, 0x00


	//----- nvinfo : EIATTR_KPARAM_INFO
	.align		4
.L_43:
        /*0018*/ 	.byte	0x04, 0x17
        /*001a*/ 	.short	(.L_45 - .L_44)
.L_44:
        /*001c*/ 	.word	0x00000000
        /*0020*/ 	.short	0x0003
        /*0022*/ 	.short	0x0014
        /*0024*/ 	.byte	0x00, 0xf0, 0x11, 0x00


	//----- nvinfo : EIATTR_KPARAM_INFO
	.align		4
.L_45:
        /*0028*/ 	.byte	0x04, 0x17
        /*002a*/ 	.short	(.L_47 - .L_46)
.L_46:
        /*002c*/ 	.word	0x00000000
        /*0030*/ 	.short	0x0002
        /*0032*/ 	.short	0x0010
        /*0034*/ 	.byte	0x00, 0xf0, 0x11, 0x00


	//----- nvinfo : EIATTR_KPARAM_INFO
	.align		4
.L_47:
        /*0038*/ 	.byte	0x04, 0x17
        /*003a*/ 	.short	(.L_49 - .L_48)
.L_48:
        /*003c*/ 	.word	0x00000000
        /*0040*/ 	.short	0x0001
        /*0042*/ 	.short	0x0008
        /*0044*/ 	.byte	0x00, 0xf5, 0x21, 0x00


	//----- nvinfo : EIATTR_KPARAM_INFO
	.align		4
.L_49:
        /*0048*/ 	.byte	0x04, 0x17
        /*004a*/ 	.short	(.L_51 - .L_50)
.L_50:
        /*004c*/ 	.word	0x00000000
        /*0050*/ 	.short	0x0000
        /*0052*/ 	.short	0x0000
        /*0054*/ 	.byte	0x00, 0xf5, 0x21, 0x00


	//----- nvinfo : EIATTR_SPARSE_MMA_MASK
	.align		4
.L_51:
        /*0058*/ 	.byte	0x03, 0x50
        /*005a*/ 	.short	0x0000


	//----- nvinfo : EIATTR_MAXREG_COUNT
	.align		4
        /*005c*/ 	.byte	0x03, 0x1b
        /*005e*/ 	.short	0x00ff


	//----- nvinfo : EIATTR_MERCURY_ISA_VERSION
	.align		4
        /*0060*/ 	.byte	0x03, 0x5f
        /*0062*/ 	.short	0x0101


	//----- nvinfo : EIATTR_VRC_CTA_INIT_COUNT
	.align		4
        /*0064*/ 	.byte	0x02, 0x4a
	.zero		1
	.zero		1


	//----- nvinfo : EIATTR_EXIT_INSTR_OFFSETS
	.align		4
        /*0068*/ 	.byte	0x04, 0x1c
        /*006a*/ 	.short	(.L_53 - .L_52)


	//   ....[0]....
.L_52:
        /*006c*/ 	.word	0x000000c0


	//   ....[1]....
        /*0070*/ 	.word	0x000001a0


	//----- nvinfo : EIATTR_CBANK_PARAM_SIZE
	.align		4
.L_53:
        /*0074*/ 	.byte	0x03, 0x19
        /*0076*/ 	.short	0x001c


	//----- nvinfo : EIATTR_PARAM_CBANK
	.align		4
        /*0078*/ 	.byte	0x04, 0x0a
        /*007a*/ 	.short	(.L_55 - .L_54)
	.align		4
.L_54:
        /*007c*/ 	.word	index@(.nv.constant0._Z17binarizeImgKernelPhPfiii)
        /*0080*/ 	.short	0x0380
        /*0082*/ 	.short	0x001c


	//----- nvinfo : EIATTR_SW_WAR
	.align		4
.L_55:
        /*0084*/ 	.byte	0x04, 0x36
        /*0086*/ 	.short	(.L_57 - .L_56)
.L_56:
        /*0088*/ 	.word	0x00000008
.L_57:


//--------------------- .nv.info._Z20findMaxReductionSHFLPiS_ --------------------------
	.section	.nv.info._Z20findMaxReductionSHFLPiS_,"",@"SHT_CUDA_INFO"
	.sectionflags	@""
	.align	4


	//----- nvinfo : EIATTR_CUDA_API_VERSION
	.align		4
        /*0000*/ 	.byte	0x04, 0x37
        /*0002*/ 	.short	(.L_59 - .L_58)
.L_58:
        /*0004*/ 	.word	0x00000082


	//----- nvinfo : EIATTR_KPARAM_INFO
	.align		4
.L_59:
        /*0008*/ 	.byte	0x04, 0x17
        /*000a*/ 	.short	(.L_61 - .L_60)
.L_60:
        /*000c*/ 	.word	0x00000000
        /*0010*/ 	.short	0x0001
        /*0012*/ 	.short	0x0008
        /*0014*/ 	.byte	0x00, 0xf5, 0x21, 0x00


	//----- nvinfo : EIATTR_KPARAM_INFO
	.align		4
.L_61:
        /*0018*/ 	.byte	0x04, 0x17
        /*001a*/ 	.short	(.L_63 - .L_62)
.L_62:
        /*001c*/ 	.word	0x00000000
        /*0020*/ 	.short	0x0000
        /*0022*/ 	.short	0x0000
        /*0024*/ 	.byte	0x00, 0xf5, 0x21, 0x00


	//----- nvinfo : EIATTR_SPARSE_MMA_MASK
	.align		4
.L_63:
        /*0028*/ 	.byte	0x03, 0x50
        /*002a*/ 	.short	0x0000


	//----- nvinfo : EIATTR_MAXREG_COUNT
	.align		4
        /*002c*/ 	.byte	0x03, 0x1b
        /*002e*/ 	.short	0x00ff


	//----- nvinfo : EIATTR_NUM_BARRIERS
	.align		4
        /*0030*/ 	.byte	0x02, 0x4c
        /*0032*/ 	.byte	0x01
	.zero		1


	//----- nvinfo : EIATTR_MERCURY_ISA_VERSION
	.align		4
        /*0034*/ 	.byte	0x03, 0x5f
        /*0036*/ 	.short	0x0101


	//----- nvinfo : EIATTR_COOP_GROUP_MASK_REGIDS
	.align		4
        /*0038*/ 	.byte	0x04, 0x29
        /*003a*/ 	.short	(.L_65 - .L_64)


	//   ....[0]....
.L_64:
        /*003c*/ 	.word	0xffffffff


	//   ....[1]....
        /*0040*/ 	.word	0xffffffff


	//   ....[2]....
        /*0044*/ 	.word	0xffffffff


	//   ....[3]....
        /*0048*/ 	.word	0xffffffff


	//   ....[4]....
        /*004c*/ 	.word	0xffffffff


	//   ....[5]....
        /*0050*/ 	.word	0xffffffff


	//   ....[6]....
        /*0054*/ 	.word	0xffffffff


	//   ....[7]....
        /*0058*/ 	.word	0xffffffff


	//   ....[8]....
        /*005c*/ 	.word	0xffffffff


	//   ....[9]....
        /*0060*/ 	.word	0xffffffff


	//   ....[10]....
        /*0064*/ 	.word	0x05000008


	//   ....[11]....
        /*0068*/ 	.word	0x05000008


	//   ....[12]....
        /*006c*/ 	.word	0x05000008


	//   ....[13]....
        /*0070*/ 	.word	0x05000008


	//   ....[14]....
        /*0074*/ 	.word	0x05000008


	//----- nvinfo : EIATTR_COOP_GROUP_INSTR_OFFSETS
	.align		4
.L_65:
        /*0078*/ 	.byte	0x04, 0x28
        /*007a*/ 	.short	(.L_67 - .L_66)


	//   ....[0]....
.L_66:
        /*007c*/ 	.word	0x000001d0


	//   ....[1]....
        /*0080*/ 	.word	0x00000200


	//   ....[2]....
        /*0084*/ 	.word	0x00000220


	//   ....[3]....
        /*0088*/ 	.word	0x00000250


	//   ....[4]....
        /*008c*/ 	.word	0x00000290


	//   ....[5]....
        /*0090*/ 	.word	0x000003b0


	//   ....[6]....
        /*0094*/ 	.word	0x000003d0


	//   ....[7]....
        /*0098*/ 	.word	0x000003f0


	//   ....[8]....
        /*009c*/ 	.word	0x00000410


	//   ....[9]....
        /*00a0*/ 	.word	0x00000430


	//   ....[10]....
        /*00a4*/ 	.word	0x00000540


	//   ....[11]....
        /*00a8*/ 	.word	0x000005b0


	//   ....[12]....
        /*00ac*/ 	.word	0x00000620


	//   ....[13]....
        /*00b0*/ 	.word	0x00000690


	//   ....[14]....
        /*00b4*/ 	.word	0x00000700


	//----- nvinfo : EIATTR_VRC_CTA_INIT_COUNT
	.align		4
.L_67:
        /*00b8*/ 	.byte	0x02, 0x4a
	.zero		1
	.zero		1


	//----- nvinfo : EIATTR_EXIT_INSTR_OFFSETS
	.align		4
        /*00bc*/ 	.byte	0x04, 0x1c
        /*00be*/ 	.short	(.L_69 - .L_68)


	//   ....[0]....
.L_68:
        /*00c0*/ 	.word	0x000004b0


	//   ....[1]....
        /*00c4*/ 	.word	0x000004f0


	//----- nvinfo : EIATTR_CRS_STACK_SIZE
	.align		4
.L_69:
        /*00c8*/ 	.byte	0x04, 0x1e
        /*00ca*/ 	.short	(.L_71 - .L_70)
.L_70:
        /*00cc*/ 	.word	0x00000000


	//----- nvinfo : EIATTR_CBANK_PARAM_SIZE
	.align		4
.L_71:
        /*00d0*/ 	.byte	0x03, 0x19
        /*00d2*/ 	.short	0x0010


	//----- nvinfo : EIATTR_PARAM_CBANK
	.align		4
        /*00d4*/ 	.byte	0x04, 0x0a
        /*00d6*/ 	.short	(.L_73 - .L_72)
	.align		4
.L_72:
        /*00d8*/ 	.word	index@(.nv.constant0._Z20findMaxReductionSHFLPiS_)
        /*00dc*/ 	.short	0x0380
        /*00de*/ 	.short	0x0010


	//----- nvinfo : EIATTR_SW_WAR
	.align		4
.L_73:
        /*00e0*/ 	.byte	0x04, 0x36
        /*00e2*/ 	.short	(.L_75 - .L_74)
.L_74:
        /*00e4*/ 	.word	0x00000008
.L_75:


//--------------------- .nv.info._Z20findMaxReductionSHRDPiS_ii --------------------------
	.section	.nv.info._Z20findMaxReductionSHRDPiS_ii,"",@"SHT_CUDA_INFO"
	.sectionflags	@""
	.align	4


	//----- nvinfo : EIATTR_CUDA_API_VERSION
	.align		4
        /*0000*/ 	.byte	0x04, 0x37
        /*0002*/ 	.short	(.L_77 - .L_76)
.L_76:
        /*0004*/ 	.word	0x00000082


	//----- nvinfo : EIATTR_KPARAM_INFO
	.align		4
.L_77:
        /*0008*/ 	.byte	0x04, 0x17
        /*000a*/ 	.short	(.L_79 - .L_78)
.L_78:
        /*000c*/ 	.word	0x00000000
        /*0010*/ 	.short	0x0003
        /*0012*/ 	.short	0x0014
        /*0014*/ 	.byte	0x00, 0xf0, 0x11, 0x00


	//----- nvinfo : EIATTR_KPARAM_INFO
	.align		4
.L_79:
        /*0018*/ 	.byte	0x04, 0x17
        /*001a*/ 	.short	(.L_81 - .L_80)
.L_80:
        /*001c*/ 	.word	0x00000000
        /*0020*/ 	.short	0x0002
        /*0022*/ 	.short	0x0010
        /*0024*/ 	.byte	0x00, 0xf0, 0x11, 0x00


	//----- nvinfo : EIATTR_KPARAM_INFO
	.align		4
.L_81:
        /*0028*/ 	.byte	0x04, 0x17
        /*002a*/ 	.short	(.L_83 - .L_82)
.L_82:
        /*002c*/ 	.word	0x00000000
        /*0030*/ 	.short	0x0001
        /*0032*/ 	.short	0x0008
        /*0034*/ 	.byte	0x00, 0xf5, 0x21, 0x00


	//----- nvinfo : EIATTR_KPARAM_INFO
	.align		4
.L_83:
        /*0038*/ 	.byte	0x04, 0x17
        /*003a*/ 	.short	(.L_85 - .L_84)
.L_84:
        /*003c*/ 	.word	0x00000000
        /*0040*/ 	.short	0x0000
        /*0042*/ 	.short	0x0000
        /*0044*/ 	.byte	0x00, 0xf5, 0x21, 0x00


	//----- nvinfo : EIATTR_SPARSE_MMA_MASK
	.align		4
.L_85:
        /*0048*/ 	.byte	0x03, 0x50
        /*004a*/ 	.short	0x0000


	//----- nvinfo : EIATTR_MAXREG_COUNT
	.align		4
        /*004c*/ 	.byte	0x03, 0x1b
        /*004e*/ 	.short	0x00ff


	//----- nvinfo : EIATTR_NUM_BARRIERS
	.align		4
        /*0050*/ 	.byte	0x02, 0x4c
        /*0052*/ 	.byte	0x01
	.zero		1


	//----- nvinfo : EIATTR_MERCURY_ISA_VERSION
	.align		4
        /*0054*/ 	.byte	0x03, 0x5f
        /*0056*/ 	.short	0x0101


	//----- nvinfo : EIATTR_VRC_CTA_INIT_COUNT
	.align		4
        /*0058*/ 	.byte	0x02, 0x4a
	.zero		1
	.zero		1


	//----- nvinfo : EIATTR_EXIT_INSTR_OFFSETS
	.align		4
        /*005c*/ 	.byte	0x04, 0x1c
        /*005e*/ 	.short	(.L_87 - .L_86)


	//   ....[0]....
.L_86:
        /*0060*/ 	.word	0x000002a0


	//   ....[1]....
        /*0064*/ 	.word	0x00000310


	//----- nvinfo : EIATTR_CRS_STACK_SIZE
	.align		4
.L_87:
        /*0068*/ 	.byte	0x04, 0x1e
        /*006a*/ 	.short	(.L_89 - .L_88)
.L_88:
        /*006c*/ 	.word	0x00000000


	//----- nvinfo : EIATTR_CBANK_PARAM_SIZE
	.align		4
.L_89:
        /*0070*/ 	.byte	0x03, 0x19
        /*0072*/ 	.short	0x0018


	//----- nvinfo : EIATTR_PARAM_CBANK
	.align		4
        /*0074*/ 	.byte	0x04, 0x0a
        /*0076*/ 	.short	(.L_91 - .L_90)
	.align		4
.L_90:
        /*0078*/ 	.word	index@(.nv.constant0._Z20findMaxReductionSHRDPiS_ii)
        /*007c*/ 	.short	0x0380
        /*007e*/ 	.short	0x0018


	//----- nvinfo : EIATTR_SW_WAR
	.align		4
.L_91:
        /*0080*/ 	.byte	0x04, 0x36
        /*0082*/ 	.short	(.L_93 - .L_92)
.L_92:
        /*0084*/ 	.word	0x00000008
.L_93:


//--------------------- .nv.info._Z19otsuThresholdKernelPfS_iiPi --------------------------
	.section	.nv.info._Z19otsuThresholdKernelPfS_iiPi,"",@"SHT_CUDA_INFO"
	.sectionflags	@""
	.align	4


	//----- nvinfo : EIATTR_CUDA_API_VERSION
	.align		4
        /*0000*/ 	.byte	0x04, 0x37
        /*0002*/ 	.short	(.L_95 - .L_94)
.L_94:
        /*0004*/ 	.word	0x00000082


	//----- nvinfo : EIATTR_KPARAM_INFO
	.align		4
.L_95:
        /*0008*/ 	.byte	0x04, 0x17
        /*000a*/ 	.short	(.L_97 - .L_96)
.L_96:
        /*000c*/ 	.word	0x00000000
        /*0010*/ 	.short	0x0004
        /*0012*/ 	.short	0x0018
        /*0014*/ 	.byte	0x00, 0xf5, 0x21, 0x00


	//----- nvinfo : EIATTR_KPARAM_INFO
	.align		4
.L_97:
        /*0018*/ 	.byte	0x04, 0x17
        /*001a*/ 	.short	(.L_99 - .L_98)
.L_98:
        /*001c*/ 	.word	0x00000000
        /*0020*/ 	.short	0x0003
        /*0022*/ 	.short	0x0014
        /*0024*/ 	.byte	0x00, 0xf0, 0x11, 0x00


	//----- nvinfo : EIATTR_KPARAM_INFO
	.align		4
.L_99:
        /*0028*/ 	.byte	0x04, 0x17
        /*002a*/ 	.short	(.L_101 - .L_100)
.L_100:
        /*002c*/ 	.word	0x00000000
        /*0030*/ 	.short	0x0002
        /*0032*/ 	.short	0x0010
        /*0034*/ 	.byte	0x00, 0xf0, 0x11, 0x00


	//----- nvinfo : EIATTR_KPARAM_INFO
	.align		4
.L_101:
        /*0038*/ 	.byte	0x04, 0x17
        /*003a*/ 	.short	(.L_103 - .L_102)
.L_102:
        /*003c*/ 	.word	0x00000000
        /*0040*/ 	.short	0x0001
        /*0042*/ 	.short	0x0008
        /*0044*/ 	.byte	0x00, 0xf5, 0x21, 0x00


	//----- nvinfo : EIATTR_KPARAM_INFO
	.align		4
.L_103:
        /*0048*/ 	.byte	0x04, 0x17
        /*004a*/ 	.short	(.L_105 - .L_104)
.L_104:
        /*004c*/ 	.word	0x00000000
        /*0050*/ 	.short	0x0000
        /*0052*/ 	.short	0x0000
        /*0054*/ 	.byte	0x00, 0xf5, 0x21, 0x00


	//----- nvinfo : EIATTR_SPARSE_MMA_MASK
	.align		4
.L_105:
        /*0058*/ 	.byte	0x03, 0x50
        /*005a*/ 	.short	0x0000


	//----- nvinfo : EIATTR_MAXREG_COUNT
	.align		4
        /*005c*/ 	.byte	0x03, 0x1b
        /*005e*/ 	.short	0x00ff


	//----- nvinfo : EIATTR_NUM_BARRIERS
	.align		4
        /*0060*/ 	.byte	0x02, 0x4c
        /*0062*/ 	.byte	0x01
	.zero		1


	//----- nvinfo : EIATTR_MERCURY_ISA_VERSION
	.align		4
        /*0064*/ 	.byte	0x03, 0x5f
        /*0066*/ 	.short	0x0101


	//----- nvinfo : EIATTR_VRC_CTA_INIT_COUNT
	.align		4
        /*0068*/ 	.byte	0x02, 0x4a
	.zero		1
	.zero		1


	//----- nvinfo : EIATTR_EXIT_INSTR_OFFSETS
	.align		4
        /*006c*/ 	.byte	0x04, 0x1c
        /*006e*/ 	.short	(.L_107 - .L_106)


	//   ....[0]....
.L_106:
        /*0070*/ 	.word	0x00001390


	//----- nvinfo : EIATTR_CRS_STACK_SIZE
	.align		4
.L_107:
        /*0074*/ 	.byte	0x04, 0x1e
        /*0076*/ 	.short	(.L_109 - .L_108)
.L_108:
        /*0078*/ 	.word	0x00000000


	//----- nvinfo : EIATTR_CBANK_PARAM_SIZE
	.align		4
.L_109:
        /*007c*/ 	.byte	0x03, 0x19
        /*007e*/ 	.short	0x0020


	//----- nvinfo : EIATTR_PARAM_CBANK
	.align		4
        /*0080*/ 	.byte	0x04, 0x0a
        /*0082*/ 	.short	(.L_111 - .L_110)
	.align		4
.L_110:
        /*0084*/ 	.word	index@(.nv.constant0._Z19otsuThresholdKernelPfS_iiPi)
        /*0088*/ 	.short	0x0380
        /*008a*/ 	.short	0x0020


	//----- nvinfo : EIATTR_SW_WAR
	.align		4
.L_111:
        /*008c*/ 	.byte	0x04, 0x36
        /*008e*/ 	.short	(.L_113 - .L_112)
.L_112:
        /*0090*/ 	.word	0x00000008
.L_113:


//--------------------- .nv.info._Z29computeProbabilitiesHistogramPfPiS_i --------------------------
	.section	.nv.info._Z29computeProbabilitiesHistogramPfPiS_i,"",@"SHT_CUDA_INFO"
	.sectionflags	@""
	.align	4


	//----- nvinfo : EIATTR_CUDA_API_VERSION
	.align		4
        /*0000*/ 	.byte	0x04, 0x37
        /*0002*/ 	.short	(.L_115 - .L_114)
.L_114:
        /*0004*/ 	.word	0x00000082


	//----- nvinfo : EIATTR_KPARAM_INFO
	.align		4
.L_115:
        /*0008*/ 	.byte	0x04, 0x17
        /*000a*/ 	.short	(.L_117 - .L_116)
.L_116:
        /*000c*/ 	.word	0x00000000
        /*0010*/ 	.short	0x0003
        /*0012*/ 	.short	0x0018
        /*0014*/ 	.byte	0x00, 0xf0, 0x11, 0x00


	//----- nvinfo : EIATTR_KPARAM_INFO
	.align		4
.L_117:
        /*0018*/ 	.byte	0x04, 0x17
        /*001a*/ 	.short	(.L_119 - .L_118)
.L_118:
        /*001c*/ 	.word	0x00000000
        /*0020*/ 	.short	0x0002
        /*0022*/ 	.short	0x0010
        /*0024*/ 	.byte	0x00, 0xf5, 0x21, 0x00


	//----- nvinfo : EIATTR_KPARAM_INFO
	.align		4
.L_119:
        /*0028*/ 	.byte	0x04, 0x17
        /*002a*/ 	.short	(.L_121 - .L_120)
.L_120:
        /*002c*/ 	.word	0x00000000
        /*0030*/ 	.short	0x0001
        /*0032*/ 	.short	0x0008
        /*0034*/ 	.byte	0x00, 0xf5, 0x21, 0x00


	//----- nvinfo : EIATTR_KPARAM_INFO
	.align		4
.L_121:
        /*0038*/ 	.byte	0x04, 0x17
        /*003a*/ 	.short	(.L_123 - .L_122)
.L_122:
        /*003c*/ 	.word	0x00000000
        /*0040*/ 	.short	0x0000
        /*0042*/ 	.short	0x0000
        /*0044*/ 	.byte	0x00, 0xf5, 0x21, 0x00


	//----- nvinfo : EIATTR_SPARSE_MMA_MASK
	.align		4
.L_123:
        /*0048*/ 	.byte	0x03, 0x50
        /*004a*/ 	.short	0x0000


	//----- nvinfo : EIATTR_MAXREG_COUNT
	.align		4
        /*004c*/ 	.byte	0x03, 0x1b
        /*004e*/ 	.short	0x00ff


	//----- nvinfo : EIATTR_MERCURY_ISA_VERSION
	.align		4
        /*0050*/ 	.byte	0x03, 0x5f
        /*0052*/ 	.short	0x0101


	//----- nvinfo : EIATTR_VRC_CTA_INIT_COUNT
	.align		4
        /*0054*/ 	.byte	0x02, 0x4a
	.zero		1
	.zero		1


	//----- nvinfo : EIATTR_EXIT_INSTR_OFFSETS
	.align		4
        /*0058*/ 	.byte	0x04, 0x1c
        /*005a*/ 	.short	(.L_125 - .L_124)


	//   ....[0]....
.L_124:
        /*005c*/ 	.word	0x00000070


	//   ....[1]....
        /*0060*/ 	.word	0x000001e0


	//----- nvinfo : EIATTR_CRS_STACK_SIZE
	.align		4
.L_125:
        /*0064*/ 	.byte	0x04, 0x1e
        /*0066*/ 	.short	(.L_127 - .L_126)
.L_126:
        /*0068*/ 	.word	0x00000000


	//----- nvinfo : EIATTR_CBANK_PARAM_SIZE
	.align		4
.L_127:
        /*006c*/ 	.byte	0x03, 0x19
        /*006e*/ 	.short	0x001c


	//----- nvinfo : EIATTR_PARAM_CBANK
	.align		4
        /*0070*/ 	.byte	0x04, 0x0a
        /*0072*/ 	.short	(.L_129 - .L_128)
	.align		4
.L_128:
        /*0074*/ 	.word	index@(.nv.constant0._Z29computeProbabilitiesHistogramPfPiS_i)
        /*0078*/ 	.short	0x0380
        /*007a*/ 	.short	0x001c


	//----- nvinfo : EIATTR_SW_WAR
	.align		4
.L_129:
        /*007c*/ 	.byte	0x04, 0x36
        /*007e*/ 	.short	(.L_131 - .L_130)
.L_130:
        /*0080*/ 	.word	0x00000008
.L_131:


//--------------------- .nv.info._Z16computeHistogramPfPiii --------------------------
	.section	.nv.info._Z16computeHistogramPfPiii,"",@"SHT_CUDA_INFO"
	.sectionflags	@""
	.align	4


	//----- nvinfo : EIATTR_CUDA_API_VERSION
	.align		4
        /*0000*/ 	.byte	0x04, 0x37
        /*0002*/ 	.short	(.L_133 - .L_132)
.L_132:
        /*0004*/ 	.word	0x00000082


	//----- nvinfo : EIATTR_KPARAM_INFO
	.align		4
.L_133:
        /*0008*/ 	.byte	0x04, 0x17
        /*000a*/ 	.short	(.L_135 - .L_134)
.L_134:
        /*000c*/ 	.word	0x00000000
        /*0010*/ 	.short	0x0003
        /*0012*/ 	.short	0x0014
        /*0014*/ 	.byte	0x00, 0xf0, 0x11, 0x00


	//----- nvinfo : EIATTR_KPARAM_INFO
	.align		4
.L_135:
        /*0018*/ 	.byte	0x04, 0x17
        /*001a*/ 	.short	(.L_137 - .L_136)
.L_136:
        /*001c*/ 	.word	0x00000000
        /*0020*/ 	.short	0x0002
        /*0022*/ 	.short	0x0010
        /*0024*/ 	.byte	0x00, 0xf0, 0x11, 0x00


	//----- nvinfo : EIATTR_KPARAM_INFO
	.align		4
.L_137:
        /*0028*/ 	.byte	0x04, 0x17
        /*002a*/ 	.short	(.L_139 - .L_138)
.L_138:
        /*002c*/ 	.word	0x00000000
        /*0030*/ 	.short	0x0001
        /*0032*/ 	.short	0x0008
        /*0034*/ 	.byte	0x00, 0xf5, 0x21, 0x00


	//----- nvinfo : EIATTR_KPARAM_INFO
	.align		4
.L_139:
        /*0038*/ 	.byte	0x04, 0x17
        /*003a*/ 	.short	(.L_141 - .L_140)
.L_140:
        /*003c*/ 	.word	0x00000000
        /*0040*/ 	.short	0x0000
        /*0042*/ 	.short	0x0000
        /*0044*/ 	.byte	0x00, 0xf5, 0x21, 0x00


	//----- nvinfo : EIATTR_SPARSE_MMA_MASK
	.align		4
.L_141:
        /*0048*/ 	.byte	0x03, 0x50
        /*004a*/ 	.short	0x0000


	//----- nvinfo : EIATTR_MAXREG_COUNT
	.align		4
        /*004c*/ 	.byte	0x03, 0x1b
        /*004e*/ 	.short	0x00ff


	//----- nvinfo : EIATTR_NUM_BARRIERS
	.align		4
        /*0050*/ 	.byte	0x02, 0x4c
        /*0052*/ 	.byte	0x01
	.zero		1


	//----- nvinfo : EIATTR_MERCURY_ISA_VERSION
	.align		4
        /*0054*/ 	.byte	0x03, 0x5f
        /*0056*/ 	.short	0x0101


	//----- nvinfo : EIATTR_VRC_CTA_INIT_COUNT
	.align		4
        /*0058*/ 	.byte	0x02, 0x4a
	.zero		1
	.zero		1


	//----- nvinfo : EIATTR_EXIT_INSTR_OFFSETS
	.align		4
        /*005c*/ 	.byte	0x04, 0x1c
        /*005e*/ 	.short	(.L_143 - .L_142)


	//   ....[0]....
.L_142:
        /*0060*/ 	.word	0x000001f0


	//   ....[1]....
        /*0064*/ 	.word	0x000004b0


	//   ....[2]....
        /*0068*/ 	.word	0x00000680


	//----- nvinfo : EIATTR_CRS_STACK_SIZE
	.align		4
.L_143:
        /*006c*/ 	.byte	0x04, 0x1e
        /*006e*/ 	.short	(.L_145 - .L_144)
.L_144:
        /*0070*/ 	.word	0x00000000


	//----- nvinfo : EIATTR_CBANK_PARAM_SIZE
	.align		4
.L_145:
        /*0074*/ 	.byte	0x03, 0x19
        /*0076*/ 	.short	0x0018


	//----- nvinfo : EIATTR_PARAM_CBANK
	.align		4
        /*0078*/ 	.byte	0x04, 0x0a
        /*007a*/ 	.short	(.L_147 - .L_146)
	.align		4
.L_146:
        /*007c*/ 	.word	index@(.nv.constant0._Z16computeHistogramPfPiii)
        /*0080*/ 	.short	0x0380
        /*0082*/ 	.short	0x0018


	//----- nvinfo : EIATTR_SW_WAR
	.align		4
.L_147:
        /*0084*/ 	.byte	0x04, 0x36
        /*0086*/ 	.short	(.L_149 - .L_148)
.L_148:
        /*0088*/ 	.word	0x00000008
.L_149:


//--------------------- .nv.callgraph             --------------------------
	.section	.nv.callgraph,"",@"SHT_CUDA_CALLGRAPH"
	.align	4
	.sectionentsize	8
	.align		4
        /*0000*/ 	.word	0x00000000
	.align		4
        /*0004*/ 	.word	0xffffffff
	.align		4
        /*0008*/ 	.word	0x00000000
	.align		4
        /*000c*/ 	.word	0xfffffffe
	.align		4
        /*0010*/ 	.word	0x00000000
	.align		4
        /*0014*/ 	.word	0xfffffffd
	.align		4
        /*0018*/ 	.word	0x00000000
	.align		4
        /*001c*/ 	.word	0xfffffffc


//--------------------- .text._Z17binarizeImgKernelPhPfiii --------------------------
	.section	.text._Z17binarizeImgKernelPhPfiii,"ax",@progbits
	.align	128
        .global         _Z17binarizeImgKernelPhPfiii
        .type           _Z17binarizeImgKernelPhPfiii,@function
        .size           _Z17binarizeImgKernelPhPfiii,(.L_x_84 - _Z17binarizeImgKernelPhPfiii)
        .other          _Z17binarizeImgKernelPhPfiii,@"STO_CUDA_ENTRY STV_DEFAULT"
_Z17binarizeImgKernelPhPfiii:
.text._Z17binarizeImgKernelPhPfiii:
[----:B------:R-:W-:Y:S01]  /*0000*/  LDC R1, c[0x0][0x37c] ;  /* 0x0000df00ff017b82 */ /* 0x000fe20000000800 */
[----:B------:R-:W0:Y:S07]  /*0010*/  S2R R2, SR_TID.Y ;  /* 0x0000000000027919 */ /* 0x000e2e0000002200 */
[----:B------:R-:W1:Y:S01]  /*0020*/  LDC R0, c[0x0][0x360] ;  /* 0x0000d800ff007b82 */ /* 0x000e620000000800 */
[----:B------:R-:W2:Y:S01]  /*0030*/  LDCU.64 UR6, c[0x0][0x390] ;  /* 0x00007200ff0677ac */ /* 0x000ea20008000a00 */
[----:B------:R-:W1:Y:S06]  /*0040*/  S2R R3, SR_TID.X ;  /* 0x0000000000037919 */ /* 0x000e6c0000002100 */
[----:B------:R-:W0:Y:S08]  /*0050*/  S2UR UR5, SR_CTAID.Y ;  /* 0x00000000000579c3 */ /* 0x000e300000002600 */
[----:B------:R-:W0:Y:S08]  /*0060*/  LDC R5, c[0x0][0x364] ;  /* 0x0000d900ff057b82 */ /* 0x000e300000000800 */
[----:B------:R-:W1:Y:S01]  /*0070*/  S2UR UR4, SR_CTAID.X ;  /* 0x00000000000479c3 */ /* 0x000e620000002500 */
[----:B0-----:R-:W-:-:S05]  /*0080*/  IMAD R5, R5, UR5, R2 ;  /* 0x0000000505057c24 */ /* 0x001fca000f8e0202 */
[----:B--2---:R-:W-:Y:S01]  /*0090*/  ISETP.GE.AND P0, PT, R5, UR7, PT ;  /* 0x0000000705007c0c */ /* 0x004fe2000bf06270 */
[----:B-1----:R-:W-:-:S05]  /*00a0*/  IMAD R0, R0, UR4, R3 ;  /* 0x0000000400007c24 */ /* 0x002fca000f8e0203 */
[----:B------:R-:W-:-:S13]  /*00b0*/  ISETP.GE.OR P0, PT, R0, UR6, P0 ;  /* 0x0000000600007c0c */ /* 0x000fda0008706670 */
[----:B------:R-:W-:Y:S05]  /*00c0*/  @P0 EXIT ;  /* 0x000000000000094d */ /* 0x000fea0003800000 */
[----:B------:R-:W0:Y:S01]  /*00d0*/  LDC.64 R2, c[0x0][0x388] ;  /* 0x0000e200ff027b82 */ /* 0x000e220000000a00 */
[----:B------:R-:W1:Y:S01]  /*00e0*/  LDCU.64 UR4, c[0x0][0x358] ;  /* 0x00006b00ff0477ac */ /* 0x000e620008000a00 */
[----:B------:R-:W-:Y:S01]  /*00f0*/  IMAD R5, R5, UR6, R0 ;  /* 0x0000000605057c24 */ /* 0x000fe2000f8e0200 */
[----:B------:R-:W2:Y:S01]  /*0100*/  LDCU UR7, c[0x0][0x398] ;  /* 0x00007300ff0777ac */ /* 0x000ea20008000800 */
[----:B------:R-:W3:Y:S02]  /*0110*/  LDCU.64 UR8, c[0x0][0x380] ;  /* 0x00007000ff0877ac */ /* 0x000ee40008000a00 */
[----:B0-----:R-:W-:-:S06]  /*0120*/  IMAD.WIDE R2, R5, 0x4, R2 ;  /* 0x0000000405027825 */ /* 0x001fcc00078e0202 */
[----:B-1----:R-:W4:Y:S01]  /*0130*/  LDG.E R2, desc[UR4][R2.64] ;  /* 0x0000000402027981 */ /* 0x002f22000c1e1900 */
[----:B--2---:R-:W-:Y:S02]  /*0140*/  I2FP.F32.S32 R7, UR7 ;  /* 0x0000000700077c45 */ /* 0x004fe40008201400 */
[----:B---3--:R-:W-:-:S04]  /*0150*/  IADD3 R4, P1, PT, R5, UR8, RZ ;  /* 0x0000000805047c10 */ /* 0x008fc8000ff3e0ff */
[----:B------:R-:W-:Y:S02]  /*0160*/  LEA.HI.X.SX32 R5, R5, UR9, 0x1, P1 ;  /* 0x0000000905057c11 */ /* 0x000fe400088f0eff */
[----:B----4-:R-:W-:-:S04]  /*0170*/  FSETP.GT.AND P0, PT, R2, R7, PT ;  /* 0x000000070200720b */ /* 0x010fc80003f04000 */
[----:B------:R-:W-:-:S05]  /*0180*/  SEL R7, RZ, 0xffffffff, !P0 ;  /* 0xffffffffff077807 */ /* 0x000fca0004000000 */
[----:B------:R-:W-:Y:S01]  /*0190*/  STG.E.U8 desc[UR4][R4.64], R7 ;  /* 0x0000000704007986 */ /* 0x000fe2000c101104 */
[----:B------:R-:W-:Y:S05]  /*01a0*/  EXIT ;  /* 0x000000000000794d */ /* 0x000fea0003800000 */
.L_x_0:
[----:B------:R-:W-:-:S00]  /*01b0*/  BRA `(.L_x_0) ;  /* 0xfffffffc00fc7947 */ /* 0x000fc0000383ffff */
[----:B------:R-:W-:-:S00]  /*01c0*/  NOP ;  /* 0x0000000000007918 */ /* 0x000fc00000000000 */
        /* <DEDUP_REMOVED lines=11> */
.L_x_84:


//--------------------- .text._Z20findMaxReductionSHFLPiS_ --------------------------
	.section	.text._Z20findMaxReductionSHFLPiS_,"ax",@progbits
	.align	128
        .global         _Z20findMaxReductionSHFLPiS_
        .type           _Z20findMaxReductionSHFLPiS_,@function
        .size           _Z20findMaxReductionSHFLPiS_,(.L_x_85 - _Z20findMaxReductionSHFLPiS_)
        .other          _Z20findMaxReductionSHFLPiS_,@"STO_CUDA_ENTRY STV_DEFAULT"
_Z20findMaxReductionSHFLPiS_:
.text._Z20findMaxReductionSHFLPiS_:
[----:B------:R-:W-:Y:S01]  /*0000*/  LDC R1, c[0x0][0x37c] ;  /* 0x0000df00ff017b82 */ /* 0x000fe20000000800 */
[----:B------:R-:W0:Y:S07]  /*0010*/  S2R R0, SR_TID.X ;  /* 0x0000000000007919 */ /* 0x000e2e0000002100 */
[----:B------:R-:W0:Y:S01]  /*0020*/  S2UR UR6, SR_CTAID.X ;  /* 0x00000000000679c3 */ /* 0x000e220000002500 */
[----:B------:R-:W1:Y:S01]  /*0030*/  LDCU.64 UR4, c[0x0][0x358] ;  /* 0x00006b00ff0477ac */ /* 0x000e620008000a00 */
[----:B------:R-:W-:Y:S01]  /*0040*/  BSSY.RECONVERGENT B0, `(.L_x_1) ;  /* 0x0000018000007945 */ /* 0x000fe20003800200 */
[----:B------:R-:W-:-:S05]  /*0050*/  IMAD.MOV.U32 R3, RZ, RZ, -0x1 ;  /* 0xffffffffff037424 */ /* 0x000fca00078e00ff */
[----:B------:R-:W0:Y:S02]  /*0060*/  LDC R9, c[0x0][0x360] ;  /* 0x0000d800ff097b82 */ /* 0x000e240000000800 */
[----:B0-----:R-:W-:-:S05]  /*0070*/  IMAD R2, R9, UR6, R0 ;  /* 0x0000000609027c24 */ /* 0x001fca000f8e0200 */
[----:B------:R-:W-:-:S13]  /*0080*/  ISETP.GT.AND P0, PT, R2, 0xff, PT ;  /* 0x000000ff0200780c */ /* 0x000fda0003f04270 */
[----:B-1----:R-:W-:Y:S05]  /*0090*/  @P0 BRA `(.L_x_2) ;  /* 0x0000000000480947 */ /* 0x002fea0003800000 */
[----:B------:R-:W0:Y:S01]  /*00a0*/  LDC.64 R4, c[0x0][0x380] ;  /* 0x0000e000ff047b82 */ /* 0x000e220000000a00 */
[----:B------:R-:W1:Y:S01]  /*00b0*/  LDCU UR7, c[0x0][0x370] ;  /* 0x00006e00ff0777ac */ /* 0x000e620008000800 */
[----:B------:R-:W-:Y:S01]  /*00c0*/  BSSY.RECONVERGENT B1, `(.L_x_3) ;  /* 0x000000d000017945 */ /* 0x000fe20003800200 */
[----:B------:R-:W-:Y:S02]  /*00d0*/  IMAD.MOV.U32 R7, RZ, RZ, R2 ;  /* 0x000000ffff077224 */ /* 0x000fe400078e0002 */
[----:B------:R-:W-:Y:S02]  /*00e0*/  IMAD.MOV.U32 R8, RZ, RZ, -0x7fffffff ;  /* 0x80000001ff087424 */ /* 0x000fe400078e00ff */
[----:B------:R-:W-:Y:S02]  /*00f0*/  IMAD.MOV.U32 R10, RZ, RZ, -0x1 ;  /* 0xffffffffff0a7424 */ /* 0x000fe400078e00ff */
[----:B-1----:R-:W-:-:S07]  /*0100*/  IMAD R6, R9, UR7, RZ ;  /* 0x0000000709067c24 */ /* 0x002fce000f8e02ff */
.L_x_4:
[----:B0-----:R-:W-:-:S06]  /*0110*/  IMAD.WIDE R2, R7, 0x4, R4 ;  /* 0x0000000407027825 */ /* 0x001fcc00078e0204 */
[----:B------:R-:W2:Y:S02]  /*0120*/  LDG.E R3, desc[UR4][R2.64] ;  /* 0x0000000402037981 */ /* 0x000ea4000c1e1900 */
[CC--:B--2---:R-:W-:Y:S02]  /*0130*/  ISETP.GT.AND P0, PT, R3.reuse, R8.reuse, PT ;  /* 0x000000080300720c */ /* 0x0c4fe40003f04270 */
[----:B------:R-:W-:Y:S02]  /*0140*/  VIMNMX R8, PT, PT, R3, R8, !PT ;  /* 0x0000000803087248 */ /* 0x000fe40007fe0100 */
[----:B------:R-:W-:Y:S01]  /*0150*/  SEL R10, R7, R10, P0 ;  /* 0x0000000a070a7207 */ /* 0x000fe20000000000 */
[----:B------:R-:W-:-:S05]  /*0160*/  IMAD.IADD R7, R6, 0x1, R7 ;  /* 0x0000000106077824 */ /* 0x000fca00078e0207 */
[----:B------:R-:W-:-:S13]  /*0170*/  ISETP.GE.AND P0, PT, R7, 0x100, PT ;  /* 0x000001000700780c */ /* 0x000fda0003f06270 */
[----:B------:R-:W-:Y:S05]  /*0180*/  @!P0 BRA `(.L_x_4) ;  /* 0xfffffffc00e08947 */ /* 0x000fea000383ffff */
[----:B------:R-:W-:Y:S05]  /*0190*/  BSYNC.RECONVERGENT B1 ;  /* 0x0000000000017941 */ /* 0x000fea0003800200 */
.L_x_3:
[----:B------:R-:W-:-:S05]  /*01a0*/  IMAD.U32 R3, R8, 0x10000, RZ ;  /* 0x0001000008037824 */ /* 0x000fca00078e00ff */
[----:B------:R-:W-:-:S07]  /*01b0*/  LOP3.LUT R3, R10, R3, RZ, 0xfc, !PT ;  /* 0x000000030a037212 */ /* 0x000fce00078efcff */
.L_x_2:
[----:B------:R-:W-:Y:S05]  /*01c0*/  BSYNC.RECONVERGENT B0 ;  /* 0x0000000000007941 */ /* 0x000fea0003800200 */
.L_x_1:
[----:B------:R-:W0:Y:S01]  /*01d0*/  SHFL.DOWN PT, R2, R3, 0x10, 0x1f ;  /* 0x0a001f0003027f89 */ /* 0x000e2200000e0000 */
[----:B------:R-:W-:Y:S01]  /*01e0*/  BSSY B0, `(.L_x_5) ;  /* 0x000002b000007945 */ /* 0x000fe20003800000 */
[----:B0-----:R-:W-:-:S05]  /*01f0*/  VIMNMX R4, PT, PT, R2, R3, !PT ;  /* 0x0000000302047248 */ /* 0x001fca0007fe0100 */
[----:B------:R-:W0:Y:S02]  /*0200*/  SHFL.DOWN PT, R5, R4, 0x8, 0x1f ;  /* 0x09001f0004057f89 */ /* 0x000e2400000e0000 */
[----:B0-----:R-:W-:-:S05]  /*0210*/  VIMNMX R5, PT, PT, R4, R5, !PT ;  /* 0x0000000504057248 */ /* 0x001fca0007fe0100 */
[----:B------:R-:W0:Y:S02]  /*0220*/  SHFL.DOWN PT, R2, R5, 0x4, 0x1f ;  /* 0x08801f0005027f89 */ /* 0x000e2400000e0000 */
[----:B0-----:R-:W-:Y:S02]  /*0230*/  VIMNMX R6, PT, PT, R5, R2, !PT ;  /* 0x0000000205067248 */ /* 0x001fe40007fe0100 */
[----:B------:R-:W-:-:S03]  /*0240*/  LOP3.LUT P0, R2, R0, 0x1f, RZ, 0xc0, !PT ;  /* 0x0000001f00027812 */ /* 0x000fc6000780c0ff */
[----:B------:R-:W0:Y:S10]  /*0250*/  SHFL.DOWN PT, R7, R6, 0x2, 0x1f ;  /* 0x08401f0006077f89 */ /* 0x000e3400000e0000 */
[----:B------:R-:W1:Y:S01]  /*0260*/  @!P0 S2R R10, SR_CgaCtaId ;  /* 0x00000000000a8919 */ /* 0x000e620000008800 */
[----:B------:R-:W-:-:S02]  /*0270*/  @!P0 MOV R3, 0x400 ;  /* 0x0000040000038802 */ /* 0x000fc40000000f00 */
[----:B0-----:R-:W-:-:S05]  /*0280*/  VIMNMX R7, PT, PT, R6, R7, !PT ;  /* 0x0000000706077248 */ /* 0x001fca0007fe0100 */
[----:B------:R-:W0:Y:S01]  /*0290*/  SHFL.DOWN PT, R8, R7, 0x1, 0x1f ;  /* 0x08201f0007087f89 */ /* 0x000e2200000e0000 */
[----:B-1----:R-:W-:-:S04]  /*02a0*/  @!P0 LEA R3, R10, R3, 0x18 ;  /* 0x000000030a038211 */ /* 0x002fc800078ec0ff */
[----:B------:R-:W-:Y:S02]  /*02b0*/  @!P0 LEA.HI R3, R0, R3, RZ, 0x1d ;  /* 0x0000000300038211 */ /* 0x000fe400078fe8ff */
[----:B0-----:R-:W-:-:S05]  /*02c0*/  VIMNMX R8, PT, PT, R7, R8, !PT ;  /* 0x0000000807087248 */ /* 0x001fca0007fe0100 */
[----:B------:R0:W-:Y:S01]  /*02d0*/  @!P0 STS [R3], R8 ;  /* 0x0000000803008388 */ /* 0x0001e20000000800 */
[----:B------:R-:W-:Y:S01]  /*02e0*/  BAR.SYNC.DEFER_BLOCKING 0x0 ;  /* 0x0000000000007b1d */ /* 0x000fe20000010000 */
[----:B------:R-:W-:-:S13]  /*02f0*/  ISETP.GT.U32.AND P0, PT, R0, 0x1f, PT ;  /* 0x0000001f0000780c */ /* 0x000fda0003f04070 */
[----:B0-----:R-:W-:Y:S05]  /*0300*/  @P0 BRA `(.L_x_6) ;  /* 0x0000000000600947 */ /* 0x001fea0003800000 */
[----:B------:R-:W-:Y:S01]  /*0310*/  SHF.R.U32.HI R3, RZ, 0x5, R9 ;  /* 0x00000005ff037819 */ /* 0x000fe20000011609 */
[----:B------:R-:W-:-:S03]  /*0320*/  UMOV UR7, 0xffffffff ;  /* 0xffffffff00077882 */ /* 0x000fc60000000000 */
[----:B------:R-:W-:-:S13]  /*0330*/  ISETP.GE.U32.AND P0, PT, R0, R3, PT ;  /* 0x000000030000720c */ /* 0x000fda0003f06070 */
[----:B------:R-:W0:Y:S01]  /*0340*/  @!P0 S2R R4, SR_CgaCtaId ;  /* 0x0000000000048919 */ /* 0x000e220000008800 */
[----:B------:R-:W-:-:S04]  /*0350*/  @!P0 MOV R3, 0x400 ;  /* 0x0000040000038802 */ /* 0x000fc80000000f00 */
[----:B0-----:R-:W-:Y:S01]  /*0360*/  @!P0 LEA R5, R4, R3, 0x18 ;  /* 0x0000000304058211 */ /* 0x001fe200078ec0ff */
[----:B------:R-:W-:-:S04]  /*0370*/  IMAD.MOV.U32 R3, RZ, RZ, RZ ;  /* 0x000000ffff037224 */ /* 0x000fc800078e00ff */
[----:B------:R-:W-:-:S05]  /*0380*/  @!P0 IMAD R2, R2, 0x4, R5 ;  /* 0x0000000402028824 */ /* 0x000fca00078e0205 */
[----:B------:R0:W1:Y:S01]  /*0390*/  @!P0 LDS R3, [R2] ;  /* 0x0000000002038984 */ /* 0x0000620000000800 */
[----:B------:R-:W-:Y:S05]  /*03a0*/  BRA.DIV UR7, `(.L_x_7) ;  /* 0x0000000207547947 */ /* 0x000fea000b800000 */
[----:B01----:R-:W0:Y:S02]  /*03b0*/  SHFL.DOWN PT, R2, R3, 0x10, 0x1f ;  /* 0x0a001f0003027f89 */ /* 0x003e2400000e0000 */
[----:B0-----:R-:W-:-:S05]  /*03c0*/  VIMNMX R2, PT, PT, R2, R3, !PT ;  /* 0x0000000302027248 */ /* 0x001fca0007fe0100 */
[----:B------:R-:W0:Y:S02]  /*03d0*/  SHFL.DOWN PT, R5, R2, 0x8, 0x1f ;  /* 0x09001f0002057f89 */ /* 0x000e2400000e0000 */
[----:B0-----:R-:W-:-:S05]  /*03e0*/  VIMNMX R5, PT, PT, R2, R5, !PT ;  /* 0x0000000502057248 */ /* 0x001fca0007fe0100 */
[----:B------:R-:W0:Y:S02]  /*03f0*/  SHFL.DOWN PT, R4, R5, 0x4, 0x1f ;  /* 0x08801f0005047f89 */ /* 0x000e2400000e0000 */
[----:B0-----:R-:W-:-:S05]  /*0400*/  VIMNMX R4, PT, PT, R5, R4, !PT ;  /* 0x0000000405047248 */ /* 0x001fca0007fe0100 */
[----:B------:R-:W0:Y:S02]  /*0410*/  SHFL.DOWN PT, R7, R4, 0x2, 0x1f ;  /* 0x08401f0004077f89 */ /* 0x000e2400000e0000 */
[----:B0-----:R-:W-:-:S05]  /*0420*/  VIMNMX R7, PT, PT, R4, R7, !PT ;  /* 0x0000000704077248 */ /* 0x001fca0007fe0100 */
[----:B------:R0:W1:Y:S02]  /*0430*/  SHFL.DOWN PT, R6, R7, 0x1, 0x1f ;  /* 0x08201f0007067f89 */ /* 0x00006400000e0000 */
.L_x_13:
[----:B------:R-:W-:Y:S02]  /*0440*/  ISETP.NE.AND P0, PT, R0, RZ, PT ;  /* 0x000000ff0000720c */ /* 0x000fe40003f05270 */
[----:B01----:R-:W-:-:S11]  /*0450*/  VIMNMX R7, PT, PT, R7, R6, !PT ;  /* 0x0000000607077248 */ /* 0x003fd60007fe0100 */
[----:B------:R-:W-:Y:S05]  /*0460*/  @P0 BRA `(.L_x_6) ;  /* 0x0000000000080947 */ /* 0x000fea0003800000 */
[----:B------:R-:W0:Y:S02]  /*0470*/  LDC.64 R2, c[0x0][0x388] ;  /* 0x0000e200ff027b82 */ /* 0x000e240000000a00 */
[----:B0-----:R0:W-:Y:S02]  /*0480*/  REDG.E.MAX.S32.STRONG.GPU desc[UR4][R2.64], R7 ;  /* 0x000000070200798e */ /* 0x0011e4000d12e304 */
.L_x_6:
[----:B------:R-:W-:Y:S05]  /*0490*/  BSYNC B0 ;  /* 0x0000000000007941 */ /* 0x000fea0003800000 */
.L_x_5:
[----:B------:R-:W-:-:S13]  /*04a0*/  LOP3.LUT P0, RZ, R0, UR6, RZ, 0xfc, !PT ;  /* 0x0000000600ff7c12 */ /* 0x000fda000f80fcff */
[----:B------:R-:W-:Y:S05]  /*04b0*/  @P0 EXIT ;  /* 0x000000000000094d */ /* 0x000fea0003800000 */
[----:B0-----:R-:W0:Y:S02]  /*04c0*/  LDC.64 R2, c[0x0][0x388] ;  /* 0x0000e200ff027b82 */ /* 0x001e240000000a00 */
[----:B0-----:R-:W2:Y:S04]  /*04d0*/  LDG.E.U16 R5, desc[UR4][R2.64] ;  /* 0x0000000402057981 */ /* 0x001ea8000c1e1500 */
[----:B--2---:R-:W-:Y:S01]  /*04e0*/  STG.E desc[UR4][R2.64], R5 ;  /* 0x0000000502007986 */ /* 0x004fe2000c101904 */
[----:B------:R-:W-:Y:S05]  /*04f0*/  EXIT ;  /* 0x000000000000794d */ /* 0x000fea0003800000 */
.L_x_7:
[----:B------:R-:W-:Y:S02]  /*0500*/  IMAD.MOV.U32 R9, RZ, RZ, 0x10 ;  /* 0x00000010ff097424 */ /* 0x000fe400078e00ff */
[----:B------:R-:W-:Y:S02]  /*0510*/  IMAD.MOV.U32 R10, RZ, RZ, 0x1f ;  /* 0x0000001fff0a7424 */ /* 0x000fe400078e00ff */
[----:B------:R-:W-:-:S07]  /*0520*/  IMAD.MOV.U32 R8, RZ, RZ, -0x1 ;  /* 0xffffffffff087424 */ /* 0x000fce00078e00ff */
[----:B01----:R-:W-:Y:S05]  /*0530*/  WARPSYNC.COLLECTIVE R8, `(.L_x_8) ;  /* 0x0000000008087348 */ /* 0x003fea0003c00000 */
[----:B-1----:R1:W2:Y:S02]  /*0540*/  SHFL.DOWN P0, R6, R3, R9, R10 ;  /* 0x0800000903067389 */ /* 0x0022a4000000000a */
[----:B012---:R-:W-:Y:S05]  /*0550*/  ENDCOLLECTIVE ;  /* 0x000000000000791b */ /* 0x007fea0003800000 */
.L_x_8:
[----:B------:R-:W-:Y:S02]  /*0560*/  IMAD.MOV.U32 R9, RZ, RZ, 0x8 ;  /* 0x00000008ff097424 */ /* 0x000fe400078e00ff */
[----:B------:R-:W-:-:S05]  /*0570*/  IMAD.MOV.U32 R2, RZ, RZ, R6 ;  /* 0x000000ffff027224 */ /* 0x000fca00078e0006 */
[----:B------:R-:W-:-:S05]  /*0580*/  VIMNMX R2, PT, PT, R2, R3, !PT ;  /* 0x0000000302027248 */ /* 0x000fca0007fe0100 */
[----:B------:R-:W-:-:S07]  /*0590*/  IMAD.MOV.U32 R3, RZ, RZ, R2 ;  /* 0x000000ffff037224 */ /* 0x000fce00078e0002 */
[----:B------:R-:W-:Y:S05]  /*05a0*/  WARPSYNC.COLLECTIVE R8, `(.L_x_9) ;  /* 0x0000000008087348 */ /* 0x000fea0003c00000 */
[----:B------:R0:W1:Y:S02]  /*05b0*/  SHFL.DOWN P0, R6, R3, R9, R10 ;  /* 0x0800000903067389 */ /* 0x000064000000000a */
[----:B01----:R-:W-:Y:S05]  /*05c0*/  ENDCOLLECTIVE ;  /* 0x000000000000791b */ /* 0x003fea0003800000 */
.L_x_9:
[----:B------:R-:W-:Y:S02]  /*05d0*/  IMAD.MOV.U32 R9, RZ, RZ, 0x4 ;  /* 0x00000004ff097424 */ /* 0x000fe400078e00ff */
[----:B------:R-:W-:-:S05]  /*05e0*/  IMAD.MOV.U32 R5, RZ, RZ, R6 ;  /* 0x000000ffff057224 */ /* 0x000fca00078e0006 */
[----:B------:R-:W-:-:S05]  /*05f0*/  VIMNMX R5, PT, PT, R2, R5, !PT ;  /* 0x0000000502057248 */ /* 0x000fca0007fe0100 */
[----:B------:R-:W-:-:S07]  /*0600*/  IMAD.MOV.U32 R3, RZ, RZ, R5 ;  /* 0x000000ffff037224 */ /* 0x000fce00078e0005 */
[----:B------:R-:W-:Y:S05]  /*0610*/  WARPSYNC.COLLECTIVE R8, `(.L_x_10) ;  /* 0x0000000008087348 */ /* 0x000fea0003c00000 */
[----:B------:R0:W1:Y:S02]  /*0620*/  SHFL.DOWN P0, R6, R3, R9, R10 ;  /* 0x0800000903067389 */ /* 0x000064000000000a */
[----:B01----:R-:W-:Y:S05]  /*0630*/  ENDCOLLECTIVE ;  /* 0x000000000000791b */ /* 0x003fea0003800000 */
.L_x_10:
[----:B------:R-:W-:Y:S02]  /*0640*/  IMAD.MOV.U32 R9, RZ, RZ, 0x2 ;  /* 0x00000002ff097424 */ /* 0x000fe400078e00ff */
[----:B------:R-:W-:-:S05]  /*0650*/  IMAD.MOV.U32 R4, RZ, RZ, R6 ;  /* 0x000000ffff047224 */ /* 0x000fca00078e0006 */
[----:B------:R-:W-:-:S05]  /*0660*/  VIMNMX R4, PT, PT, R5, R4, !PT ;  /* 0x0000000405047248 */ /* 0x000fca0007fe0100 */
[----:B------:R-:W-:-:S07]  /*0670*/  IMAD.MOV.U32 R3, RZ, RZ, R4 ;  /* 0x000000ffff037224 */ /* 0x000fce00078e0004 */
[----:B------:R-:W-:Y:S05]  /*0680*/  WARPSYNC.COLLECTIVE R8, `(.L_x_11) ;  /* 0x0000000008087348 */ /* 0x000fea0003c00000 */
[----:B------:R0:W1:Y:S02]  /*0690*/  SHFL.DOWN P0, R6, R3, R9, R10 ;  /* 0x0800000903067389 */ /* 0x000064000000000a */
[----:B01----:R-:W-:Y:S05]  /*06a0*/  ENDCOLLECTIVE ;  /* 0x000000000000791b */ /* 0x003fea0003800000 */
.L_x_11:
[----:B------:R-:W-:Y:S02]  /*06b0*/  IMAD.MOV.U32 R9, RZ, RZ, 0x1 ;  /* 0x00000001ff097424 */ /* 0x000fe400078e00ff */
[----:B------:R-:W-:-:S05]  /*06c0*/  IMAD.MOV.U32 R7, RZ, RZ, R6 ;  /* 0x000000ffff077224 */ /* 0x000fca00078e0006 */
[----:B------:R-:W-:-:S05]  /*06d0*/  VIMNMX R7, PT, PT, R4, R7, !PT ;  /* 0x0000000704077248 */ /* 0x000fca0007fe0100 */
[----:B------:R-:W-:-:S07]  /*06e0*/  IMAD.MOV.U32 R3, RZ, RZ, R7 ;  /* 0x000000ffff037224 */ /* 0x000fce00078e0007 */
[----:B------:R-:W-:Y:S05]  /*06f0*/  WARPSYNC.COLLECTIVE R8, `(.L_x_12) ;  /* 0x0000000008087348 */ /* 0x000fea0003c00000 */
[----:B------:R0:W1:Y:S02]  /*0700*/  SHFL.DOWN P0, R6, R3, R9, R10 ;  /* 0x0800000903067389 */ /* 0x000064000000000a */
[----:B01----:R-:W-:Y:S05]  /*0710*/  ENDCOLLECTIVE ;  /* 0x000000000000791b */ /* 0x003fea0003800000 */
.L_x_12:
[----:B------:R-:W-:Y:S05]  /*0720*/  BRA `(.L_x_13) ;  /* 0xfffffffc00447947 */ /* 0x000fea000383ffff */
.L_x_14:
        /* <DEDUP_REMOVED lines=13> */
.L_x_85:


//--------------------- .text._Z20findMaxReductionSHRDPiS_ii --------------------------
	.section	.text._Z20findMaxReductionSHRDPiS_ii,"ax",@progbits
	.align	128
        .global         _Z20findMaxReductionSHRDPiS_ii
        .type           _Z20findMaxReductionSHRDPiS_ii,@function
        .size           _Z20findMaxReductionSHRDPiS_ii,(.L_x_86 - _Z20findMaxReductionSHRDPiS_ii)
        .other          _Z20findMaxReductionSHRDPiS_ii,@"STO_CUDA_ENTRY STV_DEFAULT"
_Z20findMaxReductionSHRDPiS_ii:
.text._Z20findMaxReductionSHRDPiS_ii:
[----:B------:R-:W-:Y:S01]  /*0000*/  LDC R1, c[0x0][0x37c] ;  /* 0x0000df00ff017b82 */ /* 0x000fe20000000800 */
[----:B------:R-:W0:Y:S07]  /*0010*/  S2R R8, SR_TID.X ;  /* 0x0000000000087919 */ /* 0x000e2e0000002100 */
[----:B------:R-:W0:Y:S01]  /*0020*/  S2UR UR4, SR_CTAID.X ;  /* 0x00000000000479c3 */ /* 0x000e220000002500 */
[----:B------:R-:W1:Y:S07]  /*0030*/  LDCU.64 UR8, c[0x0][0x358] ;  /* 0x00006b00ff0877ac */ /* 0x000e6e0008000a00 */
[----:B------:R-:W0:Y:S08]  /*0040*/  LDC R9, c[0x0][0x360] ;  /* 0x0000d800ff097b82 */ /* 0x000e300000000800 */
[----:B------:R-:W2:Y:S01]  /*0050*/  LDC.64 R2, c[0x0][0x380] ;  /* 0x0000e000ff027b82 */ /* 0x000ea20000000a00 */
[----:B0-----:R-:W-:-:S04]  /*0060*/  IMAD R5, R9, UR4, R8 ;  /* 0x0000000409057c24 */ /* 0x001fc8000f8e0208 */
[----:B--2---:R-:W-:-:S06]  /*0070*/  IMAD.WIDE R2, R5, 0x4, R2 ;  /* 0x0000000405027825 */ /* 0x004fcc00078e0202 */
[----:B-1----:R-:W2:Y:S01]  /*0080*/  LDG.E R2, desc[UR8][R2.64] ;  /* 0x0000000802027981 */ /* 0x002ea2000c1e1900 */
[----:B------:R-:W0:Y:S01]  /*0090*/  S2UR UR6, SR_CgaCtaId ;  /* 0x00000000000679c3 */ /* 0x000e220000008800 */
[----:B------:R-:W-:Y:S01]  /*00a0*/  UMOV UR4, 0x400 ;  /* 0x0000040000047882 */ /* 0x000fe20000000000 */
[----:B------:R-:W-:Y:S01]  /*00b0*/  ISETP.GE.U32.AND P0, PT, R9, 0x2, PT ;  /* 0x000000020900780c */ /* 0x000fe20003f06070 */
[----:B------:R-:W-:Y:S02]  /*00c0*/  UIADD3 UR5, UPT, UPT, UR4, 0x400, URZ ;  /* 0x0000040004057890 */ /* 0x000fe4000fffe0ff */
[----:B0-----:R-:W-:Y:S02]  /*00d0*/  ULEA UR4, UR6, UR4, 0x18 ;  /* 0x0000000406047291 */ /* 0x001fe4000f8ec0ff */
[----:B------:R-:W-:-:S04]  /*00e0*/  ULEA UR5, UR6, UR5, 0x18 ;  /* 0x0000000506057291 */ /* 0x000fc8000f8ec0ff */
[C---:B------:R-:W-:Y:S02]  /*00f0*/  LEA R7, R8.reuse, UR4, 0x2 ;  /* 0x0000000408077c11 */ /* 0x040fe4000f8e10ff */
[----:B------:R-:W-:-:S03]  /*0100*/  LEA R0, R8, UR5, 0x2 ;  /* 0x0000000508007c11 */ /* 0x000fc6000f8e10ff */
[----:B--2---:R0:W-:Y:S04]  /*0110*/  STS [R7], R2 ;  /* 0x0000000207007388 */ /* 0x0041e80000000800 */
[----:B------:R0:W-:Y:S01]  /*0120*/  STS [R0], R5 ;  /* 0x0000000500007388 */ /* 0x0001e20000000800 */
[----:B------:R-:W-:Y:S06]  /*0130*/  BAR.SYNC.DEFER_BLOCKING 0x0 ;  /* 0x0000000000007b1d */ /* 0x000fec0000010000 */
[----:B------:R-:W-:Y:S05]  /*0140*/  @!P0 BRA `(.L_x_15) ;  /* 0x0000000000508947 */ /* 0x000fea0003800000 */
[----:B0-----:R-:W-:-:S07]  /*0150*/  IMAD.MOV.U32 R2, RZ, RZ, R9 ;  /* 0x000000ffff027224 */ /* 0x001fce00078e0009 */
.L_x_18:
[----:B------:R-:W-:Y:S01]  /*0160*/  SHF.R.U32.HI R9, RZ, 0x1, R2 ;  /* 0x00000001ff097819 */ /* 0x000fe20000011602 */
[----:B------:R-:W-:Y:S03]  /*0170*/  BSSY.RECONVERGENT B0, `(.L_x_16) ;  /* 0x000000d000007945 */ /* 0x000fe60003800200 */
[----:B------:R-:W-:-:S13]  /*0180*/  ISETP.GE.U32.AND P0, PT, R8, R9, PT ;  /* 0x000000090800720c */ /* 0x000fda0003f06070 */
[----:B0-----:R-:W-:Y:S05]  /*0190*/  @P0 BRA `(.L_x_17) ;  /* 0x0000000000280947 */ /* 0x001fea0003800000 */
[----:B------:R-:W-:Y:S01]  /*01a0*/  IMAD R4, R9, 0x4, R7 ;  /* 0x0000000409047824 */ /* 0x000fe200078e0207 */
[----:B------:R-:W-:Y:S05]  /*01b0*/  LDS R3, [R7] ;  /* 0x0000000007037984 */ /* 0x000fea0000000800 */
[----:B------:R-:W0:Y:S02]  /*01c0*/  LDS R4, [R4] ;  /* 0x0000000004047984 */ /* 0x000e240000000800 */
[CC--:B0-----:R-:W-:Y:S02]  /*01d0*/  ISETP.GT.AND P0, PT, R3.reuse, R4.reuse, PT ;  /* 0x000000040300720c */ /* 0x0c1fe40003f04270 */
[----:B------:R-:W-:-:S05]  /*01e0*/  VIMNMX R6, PT, PT, R3, R4, !PT ;  /* 0x0000000403067248 */ /* 0x000fca0007fe0100 */
[----:B------:R-:W-:Y:S06]  /*01f0*/  STS [R7], R6 ;  /* 0x0000000607007388 */ /* 0x000fec0000000800 */
[----:B------:R-:W-:Y:S01]  /*0200*/  @!P0 IMAD R5, R9, 0x4, R0 ;  /* 0x0000000409058824 */ /* 0x000fe200078e0200 */
[----:B------:R-:W-:Y:S04]  /*0210*/  @P0 LDS R3, [R0] ;  /* 0x0000000000030984 */ /* 0x000fe80000000800 */
[----:B------:R-:W0:Y:S04]  /*0220*/  @!P0 LDS R3, [R5] ;  /* 0x0000000005038984 */ /* 0x000e280000000800 */
[----:B0-----:R0:W-:Y:S02]  /*0230*/  STS [R0], R3 ;  /* 0x0000000300007388 */ /* 0x0011e40000000800 */
.L_x_17:
[----:B------:R-:W-:Y:S05]  /*0240*/  BSYNC.RECONVERGENT B0 ;  /* 0x0000000000007941 */ /* 0x000fea0003800200 */
.L_x_16:
[----:B------:R-:W-:Y:S01]  /*0250*/  BAR.SYNC.DEFER_BLOCKING 0x0 ;  /* 0x0000000000007b1d */ /* 0x000fe20000010000 */
[----:B------:R-:W-:Y:S01]  /*0260*/  ISETP.GT.U32.AND P0, PT, R2, 0x3, PT ;  /* 0x000000030200780c */ /* 0x000fe20003f04070 */
[----:B------:R-:W-:-:S12]  /*0270*/  IMAD.MOV.U32 R2, RZ, RZ, R9 ;  /* 0x000000ffff027224 */ /* 0x000fd800078e0009 */
[----:B------:R-:W-:Y:S05]  /*0280*/  @P0 BRA `(.L_x_18) ;  /* 0xfffffffc00b40947 */ /* 0x000fea000383ffff */
.L_x_15:
[----:B------:R-:W-:-:S13]  /*0290*/  ISETP.NE.AND P0, PT, R8, RZ, PT ;  /* 0x000000ff0800720c */ /* 0x000fda0003f05270 */
[----:B------:R-:W-:Y:S05]  /*02a0*/  @P0 EXIT ;  /* 0x000000000000094d */ /* 0x000fea0003800000 */
[----:B------:R-:W1:Y:S01]  /*02b0*/  S2UR UR5, SR_CgaCtaId ;  /* 0x00000000000579c3 */ /* 0x000e620000008800 */
[----:B------:R-:W-:-:S07]  /*02c0*/  UMOV UR4, 0x400 ;  /* 0x0000040000047882 */ /* 0x000fce0000000000 */
[----:B0-----:R-:W0:Y:S01]  /*02d0*/  LDC.64 R2, c[0x0][0x388] ;  /* 0x0000e200ff027b82 */ /* 0x001e220000000a00 */
[----:B-1----:R-:W-:-:S09]  /*02e0*/  ULEA UR4, UR5, UR4, 0x18 ;  /* 0x0000000405047291 */ /* 0x002fd2000f8ec0ff */
[----:B------:R-:W0:Y:S04]  /*02f0*/  LDS R5, [UR4+0x400] ;  /* 0x00040004ff057984 */ /* 0x000e280008000800 */
[----:B0-----:R-:W-:Y:S01]  /*0300*/  STG.E desc[UR8][R2.64], R5 ;  /* 0x0000000502007986 */ /* 0x001fe2000c101908 */
[----:B------:R-:W-:Y:S05]  /*0310*/  EXIT ;  /* 0x000000000000794d */ /* 0x000fea0003800000 */
.L_x_19:
        /* <DEDUP_REMOVED lines=14> */
.L_x_86:


//--------------------- .text._Z19otsuThresholdKernelPfS_iiPi --------------------------
	.section	.text._Z19otsuThresholdKernelPfS_iiPi,"ax",@progbits
	.align	128
        .global         _Z19otsuThresholdKernelPfS_iiPi
        .type           _Z19otsuThresholdKernelPfS_iiPi,@function
        .size           _Z19otsuThresholdKernelPfS_iiPi,(.L_x_82 - _Z19otsuThresholdKernelPfS_iiPi)
        .other          _Z19otsuThresholdKernelPfS_iiPi,@"STO_CUDA_ENTRY STV_DEFAULT"
_Z19otsuThresholdKernelPfS_iiPi:
.text._Z19otsuThresholdKernelPfS_iiPi:
[----:B------:R-:W-:Y:S01]  /*0000*/  LDC R1, c[0x0][0x37c] ;  /* 0x0000df00ff017b82 */ /* 0x000fe20000000800 */
[----:B------:R-:W0:Y:S07]  /*0010*/  S2R R2, SR_TID.X ;  /* 0x0000000000027919 */ /* 0x000e2e0000002100 */
[----:B------:R-:W0:Y:S01]  /*0020*/  LDC.64 R4, c[0x0][0x388] ;  /* 0x0000e200ff047b82 */ /* 0x000e220000000a00 */
[----:B------:R-:W1:Y:S01]  /*0030*/  LDCU.64 UR6, c[0x0][0x358] ;  /* 0x00006b00ff0677ac */ /* 0x000e620008000a00 */
[----:B0-----:R-:W-:-:S06]  /*0040*/  IMAD.WIDE.U32 R4, R2, 0x4, R4 ;  /* 0x0000000402047825 */ /* 0x001fcc00078e0004 */
[----:B-1----:R-:W2:Y:S01]  /*0050*/  LDG.E R4, desc[UR6][R4.64] ;  /* 0x0000000604047981 */ /* 0x002ea2000c1e1900 */
[----:B------:R-:W0:Y:S01]  /*0060*/  S2UR UR5, SR_CgaCtaId ;  /* 0x00000000000579c3 */ /* 0x000e220000008800 */
[----:B------:R-:W-:Y:S01]  /*0070*/  UMOV UR4, 0x400 ;  /* 0x0000040000047882 */ /* 0x000fe20000000000 */
[----:B------:R-:W-:Y:S01]  /*0080*/  ISETP.NE.AND P0, PT, R2, RZ, PT ;  /* 0x000000ff0200720c */ /* 0x000fe20003f05270 */
[----:B------:R-:W-:Y:S01]  /*0090*/  BSSY.RECONVERGENT B0, `(.L_x_20) ;  /* 0x0000054000007945 */ /* 0x000fe20003800200 */
[----:B------:R-:W-:Y:S02]  /*00a0*/  IMAD.MOV.U32 R17, RZ, RZ, RZ ;  /* 0x000000ffff117224 */ /* 0x000fe400078e00ff */
[----:B------:R-:W-:Y:S01]  /*00b0*/  IMAD.MOV.U32 R0, RZ, RZ, R2 ;  /* 0x000000ffff007224 */ /* 0x000fe200078e0002 */
[----:B0-----:R-:W-:-:S06]  /*00c0*/  ULEA UR4, UR5, UR4, 0x18 ;  /* 0x0000000405047291 */ /* 0x001fcc000f8ec0ff */
[----:B------:R-:W-:-:S05]  /*00d0*/  LEA R3, R2, UR4, 0x2 ;  /* 0x0000000402037c11 */ /* 0x000fca000f8e10ff */
[----:B--2---:R0:W-:Y:S01]  /*00e0*/  STS [R3], R4 ;  /* 0x0000000403007388 */ /* 0x0041e20000000800 */
[----:B------:R-:W-:Y:S06]  /*00f0*/  BAR.SYNC.DEFER_BLOCKING 0x0 ;  /* 0x0000000000007b1d */ /* 0x000fec0000010000 */
[----:B------:R-:W-:Y:S05]  /*0100*/  @!P0 BRA `(.L_x_21) ;  /* 0x0000000400308947 */ /* 0x000fea0003800000 */
[C---:B------:R-:W-:Y:S01]  /*0110*/  ISETP.GE.U32.AND P0, PT, R0.reuse, 0x10, PT ;  /* 0x000000100000780c */ /* 0x040fe20003f06070 */
[----:B------:R-:W-:Y:S01]  /*0120*/  BSSY.RECONVERGENT B1, `(.L_x_22) ;  /* 0x0000023000017945 */ /* 0x000fe20003800200 */
[----:B------:R-:W-:Y:S01]  /*0130*/  LOP3.LUT R21, R0, 0xf, RZ, 0xc0, !PT ;  /* 0x0000000f00157812 */ /* 0x000fe200078ec0ff */
[----:B0-----:R-:W-:Y:S02]  /*0140*/  HFMA2 R3, -RZ, RZ, 0, 0 ;  /* 0x00000000ff037431 */ /* 0x001fe400000001ff */
[----:B------:R-:W-:Y:S01]  /*0150*/  IMAD.MOV.U32 R17, RZ, RZ, RZ ;  /* 0x000000ffff117224 */ /* 0x000fe200078e00ff */
[----:B------:R-:W-:-:S07]  /*0160*/  ISETP.NE.AND P1, PT, R21, RZ, PT ;  /* 0x000000ff1500720c */ /* 0x000fce0003f25270 */
[----:B------:R-:W-:Y:S06]  /*0170*/  @!P0 BRA `(.L_x_23) ;  /* 0x0000000000748947 */ /* 0x000fec0003800000 */
[----:B------:R-:W-:Y:S01]  /*0180*/  UIADD3 UR5, UPT, UPT, UR4, 0x20, URZ ;  /* 0x0000002004057890 */ /* 0x000fe2000fffe0ff */
[----:B------:R-:W-:Y:S01]  /*0190*/  LOP3.LUT R3, R0, 0x3f0, RZ, 0xc0, !PT ;  /* 0x000003f000037812 */ /* 0x000fe200078ec0ff */
[----:B------:R-:W-:-:S04]  /*01a0*/  IMAD.MOV.U32 R17, RZ, RZ, RZ ;  /* 0x000000ffff117224 */ /* 0x000fc800078e00ff */
[----:B------:R-:W-:Y:S02]  /*01b0*/  IMAD.U32 R20, RZ, RZ, UR5 ;  /* 0x00000005ff147e24 */ /* 0x000fe4000f8e00ff */
[----:B------:R-:W-:-:S07]  /*01c0*/  IMAD.MOV R22, RZ, RZ, -R3 ;  /* 0x000000ffff167224 */ /* 0x000fce00078e0a03 */
.L_x_24:
[----:B------:R-:W0:Y:S01]  /*01d0*/  LDS.128 R4, [R20+-0x20] ;  /* 0xffffe00014047984 */ /* 0x000e220000000c00 */
[----:B------:R-:W-:-:S03]  /*01e0*/  IADD3 R22, PT, PT, R22, 0x10, RZ ;  /* 0x0000001016167810 */ /* 0x000fc60007ffe0ff */
[----:B------:R-:W1:Y:S01]  /*01f0*/  LDS.128 R8, [R20+-0x10] ;  /* 0xfffff00014087984 */ /* 0x000e620000000c00 */
[----:B------:R-:W-:-:S03]  /*0200*/  ISETP.NE.AND P0, PT, R22, RZ, PT ;  /* 0x000000ff1600720c */ /* 0x000fc60003f05270 */
[----:B------:R-:W2:Y:S01]  /*0210*/  LDS.128 R12, [R20] ;  /* 0x00000000140c7984 */ /* 0x000ea20000000c00 */
[----:B0-----:R-:W-:-:S03]  /*0220*/  FADD R4, R4, R17 ;  /* 0x0000001104047221 */ /* 0x001fc60000000000 */
[----:B------:R0:W3:Y:S01]  /*0230*/  LDS.128 R16, [R20+0x10] ;  /* 0x0000100014107984 */ /* 0x0000e20000000c00 */
[----:B------:R-:W-:-:S04]  /*0240*/  FADD R5, R4, R5 ;  /* 0x0000000504057221 */ /* 0x000fc80000000000 */
[----:B------:R-:W-:Y:S01]  /*0250*/  FADD R6, R5, R6 ;  /* 0x0000000605067221 */ /* 0x000fe20000000000 */
[----:B0-----:R-:W-:-:S03]  /*0260*/  VIADD R20, R20, 0x40 ;  /* 0x0000004014147836 */ /* 0x001fc60000000000 */
[----:B------:R-:W-:-:S04]  /*0270*/  FADD R7, R6, R7 ;  /* 0x0000000706077221 */ /* 0x000fc80000000000 */
[----:B-1----:R-:W-:-:S04]  /*0280*/  FADD R8, R7, R8 ;  /* 0x0000000807087221 */ /* 0x002fc80000000000 */
[----:B------:R-:W-:-:S04]  /*0290*/  FADD R9, R8, R9 ;  /* 0x0000000908097221 */ /* 0x000fc80000000000 */
[----:B------:R-:W-:-:S04]  /*02a0*/  FADD R10, R9, R10 ;  /* 0x0000000a090a7221 */ /* 0x000fc80000000000 */
[----:B------:R-:W-:-:S04]  /*02b0*/  FADD R11, R10, R11 ;  /* 0x0000000b0a0b7221 */ /* 0x000fc80000000000 */
[----:B--2---:R-:W-:-:S04]  /*02c0*/  FADD R12, R11, R12 ;  /* 0x0000000c0b0c7221 */ /* 0x004fc80000000000 */
[----:B------:R-:W-:-:S04]  /*02d0*/  FADD R13, R12, R13 ;  /* 0x0000000d0c0d7221 */ /* 0x000fc80000000000 */
[----:B------:R-:W-:-:S04]  /*02e0*/  FADD R14, R13, R14 ;  /* 0x0000000e0d0e7221 */ /* 0x000fc80000000000 */
[----:B------:R-:W-:-:S04]  /*02f0*/  FADD R15, R14, R15 ;  /* 0x0000000f0e0f7221 */ /* 0x000fc80000000000 */
[----:B---3--:R-:W-:-:S04]  /*0300*/  FADD R16, R15, R16 ;  /* 0x000000100f107221 */ /* 0x008fc80000000000 */
[----:B------:R-:W-:-:S04]  /*0310*/  FADD R17, R16, R17 ;  /* 0x0000001110117221 */ /* 0x000fc80000000000 */
[----:B------:R-:W-:-:S04]  /*0320*/  FADD R18, R17, R18 ;  /* 0x0000001211127221 */ /* 0x000fc80000000000 */
[----:B------:R-:W-:Y:S01]  /*0330*/  FADD R17, R18, R19 ;  /* 0x0000001312117221 */ /* 0x000fe20000000000 */
[----:B------:R-:W-:Y:S06]  /*0340*/  @P0 BRA `(.L_x_24) ;  /* 0xfffffffc00a00947 */ /* 0x000fec000383ffff */
.L_x_23:
[----:B------:R-:W-:Y:S05]  /*0350*/  BSYNC.RECONVERGENT B1 ;  /* 0x0000000000017941 */ /* 0x000fea0003800200 */
.L_x_22:
[----:B------:R-:W-:Y:S05]  /*0360*/  @!P1 BRA `(.L_x_21) ;  /* 0x0000000000989947 */ /* 0x000fea0003800000 */
[----:B------:R-:W-:Y:S01]  /*0370*/  ISETP.GE.U32.AND P0, PT, R21, 0x8, PT ;  /* 0x000000081500780c */ /* 0x000fe20003f06070 */
[----:B------:R-:W-:Y:S01]  /*0380*/  BSSY.RECONVERGENT B1, `(.L_x_25) ;  /* 0x0000010000017945 */ /* 0x000fe20003800200 */
[----:B------:R-:W-:-:S04]  /*0390*/  LOP3.LUT R13, R0, 0x7, RZ, 0xc0, !PT ;  /* 0x00000007000d7812 */ /* 0x000fc800078ec0ff */
[----:B------:R-:W-:-:S07]  /*03a0*/  ISETP.NE.AND P1, PT, R13, RZ, PT ;  /* 0x000000ff0d00720c */ /* 0x000fce0003f25270 */
[----:B------:R-:W-:Y:S06]  /*03b0*/  @!P0 BRA `(.L_x_26) ;  /* 0x0000000000308947 */ /* 0x000fec0003800000 */
[C---:B------:R-:W-:Y:S01]  /*03c0*/  LEA R12, R3.reuse, UR4, 0x2 ;  /* 0x00000004030c7c11 */ /* 0x040fe2000f8e10ff */
[----:B------:R-:W-:-:S04]  /*03d0*/  VIADD R3, R3, 0x8 ;  /* 0x0000000803037836 */ /* 0x000fc80000000000 */
[----:B------:R-:W0:Y:S04]  /*03e0*/  LDS.128 R4, [R12] ;  /* 0x000000000c047984 */ /* 0x000e280000000c00 */
[----:B------:R-:W1:Y:S01]  /*03f0*/  LDS.128 R8, [R12+0x10] ;  /* 0x000010000c087984 */ /* 0x000e620000000c00 */
[----:B0-----:R-:W-:-:S04]  /*0400*/  FADD R4, R17, R4 ;  /* 0x0000000411047221 */ /* 0x001fc80000000000 */
[----:B------:R-:W-:-:S04]  /*0410*/  FADD R5, R4, R5 ;  /* 0x0000000504057221 */ /* 0x000fc80000000000 */
[----:B------:R-:W-:-:S04]  /*0420*/  FADD R6, R5, R6 ;  /* 0x0000000605067221 */ /* 0x000fc80000000000 */
[----:B------:R-:W-:-:S04]  /*0430*/  FADD R7, R6, R7 ;  /* 0x0000000706077221 */ /* 0x000fc80000000000 */
[----:B-1----:R-:W-:-:S04]  /*0440*/  FADD R8, R7, R8 ;  /* 0x0000000807087221 */ /* 0x002fc80000000000 */
[----:B------:R-:W-:-:S04]  /*0450*/  FADD R9, R8, R9 ;  /* 0x0000000908097221 */ /* 0x000fc80000000000 */
[----:B------:R-:W-:-:S04]  /*0460*/  FADD R10, R9, R10 ;  /* 0x0000000a090a7221 */ /* 0x000fc80000000000 */
[----:B------:R-:W-:-:S07]  /*0470*/  FADD R17, R10, R11 ;  /* 0x0000000b0a117221 */ /* 0x000fce0000000000 */
.L_x_26:
[----:B------:R-:W-:Y:S05]  /*0480*/  BSYNC.RECONVERGENT B1 ;  /* 0x0000000000017941 */ /* 0x000fea0003800200 */
.L_x_25:
[----:B------:R-:W-:Y:S05]  /*0490*/  @!P1 BRA `(.L_x_21) ;  /* 0x00000000004c9947 */ /* 0x000fea0003800000 */
[----:B------:R-:W-:-:S13]  /*04a0*/  ISETP.GE.U32.AND P0, PT, R13, 0x4, PT ;  /* 0x000000040d00780c */ /* 0x000fda0003f06070 */
[C---:B------:R-:W-:Y:S01]  /*04b0*/  @P0 LEA R5, R3.reuse, UR4, 0x2 ;  /* 0x0000000403050c11 */ /* 0x040fe2000f8e10ff */
[----:B------:R-:W-:-:S05]  /*04c0*/  @P0 VIADD R3, R3, 0x4 ;  /* 0x0000000403030836 */ /* 0x000fca0000000000 */
[----:B------:R-:W0:Y:S02]  /*04d0*/  @P0 LDS.128 R4, [R5] ;  /* 0x0000000005040984 */ /* 0x000e240000000c00 */
[----:B0-----:R-:W-:Y:S01]  /*04e0*/  @P0 FADD R8, R17, R4 ;  /* 0x0000000411080221 */ /* 0x001fe20000000000 */
[----:B------:R-:W-:-:S03]  /*04f0*/  LOP3.LUT R4, R0, 0x3, RZ, 0xc0, !PT ;  /* 0x0000000300047812 */ /* 0x000fc600078ec0ff */
[----:B------:R-:W-:Y:S01]  /*0500*/  @P0 FADD R9, R8, R5 ;  /* 0x0000000508090221 */ /* 0x000fe20000000000 */
[----:B------:R-:W-:-:S03]  /*0510*/  ISETP.NE.AND P1, PT, R4, RZ, PT ;  /* 0x000000ff0400720c */ /* 0x000fc60003f25270 */
[----:B------:R-:W-:-:S04]  /*0520*/  @P0 FADD R6, R9, R6 ;  /* 0x0000000609060221 */ /* 0x000fc80000000000 */
[----:B------:R-:W-:-:S06]  /*0530*/  @P0 FADD R17, R6, R7 ;  /* 0x0000000706110221 */ /* 0x000fcc0000000000 */
[----:B------:R-:W-:Y:S05]  /*0540*/  @!P1 BRA `(.L_x_21) ;  /* 0x0000000000209947 */ /* 0x000fea0003800000 */
[----:B------:R-:W-:Y:S02]  /*0550*/  LEA R3, R3, UR4, 0x2 ;  /* 0x0000000403037c11 */ /* 0x000fe4000f8e10ff */
[----:B------:R-:W-:-:S07]  /*0560*/  IADD3 R4, PT, PT, -R4, RZ, RZ ;  /* 0x000000ff04047210 */ /* 0x000fce0007ffe1ff */
.L_x_27:
[----:B------:R0:W1:Y:S01]  /*0570*/  LDS R6, [R3] ;  /* 0x0000000003067984 */ /* 0x0000620000000800 */
[----:B------:R-:W-:-:S05]  /*0580*/  VIADD R4, R4, 0x1 ;  /* 0x0000000104047836 */ /* 0x000fca0000000000 */
[----:B------:R-:W-:Y:S01]  /*0590*/  ISETP.NE.AND P0, PT, R4, RZ, PT ;  /* 0x000000ff0400720c */ /* 0x000fe20003f05270 */
[----:B0-----:R-:W-:Y:S02]  /*05a0*/  VIADD R3, R3, 0x4 ;  /* 0x0000000403037836 */ /* 0x001fe40000000000 */
[----:B-1----:R-:W-:-:S10]  /*05b0*/  FADD R17, R6, R17 ;  /* 0x0000001106117221 */ /* 0x002fd40000000000 */
[----:B------:R-:W-:Y:S05]  /*05c0*/  @P0 BRA `(.L_x_27) ;  /* 0xfffffffc00e80947 */ /* 0x000fea000383ffff */
.L_x_21:
[----:B------:R-:W-:Y:S05]  /*05d0*/  BSYNC.RECONVERGENT B0 ;  /* 0x0000000000007941 */ /* 0x000fea0003800200 */
.L_x_20:
[----:B------:R-:W-:Y:S01]  /*05e0*/  ISETP.NE.AND P0, PT, R0, RZ, PT ;  /* 0x000000ff0000720c */ /* 0x000fe20003f05270 */
[----:B------:R-:W-:Y:S01]  /*05f0*/  BSSY.RECONVERGENT B0, `(.L_x_28) ;  /* 0x0000052000007945 */ /* 0x000fe20003800200 */
[----:B------:R-:W-:-:S11]  /*0600*/  IMAD.MOV.U32 R13, RZ, RZ, RZ ;  /* 0x000000ffff0d7224 */ /* 0x000fd600078e00ff */
[----:B------:R-:W-:Y:S05]  /*0610*/  @!P0 BRA `(.L_x_29) ;  /* 0x00000004003c8947 */ /* 0x000fea0003800000 */
[C---:B------:R-:W-:Y:S01]  /*0620*/  ISETP.GE.U32.AND P0, PT, R0.reuse, 0x8, PT ;  /* 0x000000080000780c */ /* 0x040fe20003f06070 */
[----:B------:R-:W-:Y:S01]  /*0630*/  BSSY.RECONVERGENT B1, `(.L_x_30) ;  /* 0x0000027000017945 */ /* 0x000fe20003800200 */
[----:B------:R-:W-:Y:S01]  /*0640*/  LOP3.LUT R19, R0, 0x7, RZ, 0xc0, !PT ;  /* 0x0000000700137812 */ /* 0x000fe200078ec0ff */
[----:B0-----:R-:W-:Y:S01]  /*0650*/  IMAD.MOV.U32 R3, RZ, RZ, RZ ;  /* 0x000000ffff037224 */ /* 0x001fe200078e00ff */
[----:B------:R-:W-:Y:S02]  /*0660*/  MOV R13, RZ ;  /* 0x000000ff000d7202 */ /* 0x000fe40000000f00 */
[----:B------:R-:W-:-:S07]  /*0670*/  ISETP.NE.AND P1, PT, R19, RZ, PT ;  /* 0x000000ff1300720c */ /* 0x000fce0003f25270 */
[----:B------:R-:W-:Y:S06]  /*0680*/  @!P0 BRA `(.L_x_31) ;  /* 0x0000000000848947 */ /* 0x000fec0003800000 */
[----:B------:R-:W-:Y:S01]  /*0690*/  UIADD3 UR5, UPT, UPT, UR4, 0x10, URZ ;  /* 0x0000001004057890 */ /* 0x000fe2000fffe0ff */
[----:B------:R-:W-:Y:S02]  /*06a0*/  LOP3.LUT R3, R0, 0x3f8, RZ, 0xc0, !PT ;  /* 0x000003f800037812 */ /* 0x000fe400078ec0ff */
[----:B------:R-:W-:-:S03]  /*06b0*/  CS2R R12, SRZ ;  /* 0x00000000000c7805 */ /* 0x000fc6000001ff00 */
[----:B------:R-:W-:-:S07]  /*06c0*/  IMAD.U32 R14, RZ, RZ, UR5 ;  /* 0x00000005ff0e7e24 */ /* 0x000fce000f8e00ff */
.L_x_32:
[----:B------:R-:W0:Y:S01]  /*06d0*/  LDS.128 R4, [R14+-0x10] ;  /* 0xfffff0000e047984 */ /* 0x000e220000000c00 */
[C---:B------:R-:W-:Y:S01]  /*06e0*/  VIADD R15, R12.reuse, 0x1 ;  /* 0x000000010c0f7836 */ /* 0x040fe20000000000 */
[----:B------:R-:W-:Y:S02]  /*06f0*/  I2FP.F32.U32 R16, R12 ;  /* 0x0000000c00107245 */ /* 0x000fe40000201000 */
[----:B------:R1:W2:Y:S01]  /*0700*/  LDS.128 R8, [R14] ;  /* 0x000000000e087984 */ /* 0x0002a20000000c00 */
[----:B------:R-:W-:Y:S02]  /*0710*/  IADD3 R18, PT, PT, R12, 0x2, RZ ;  /* 0x000000020c127810 */ /* 0x000fe40007ffe0ff */
[----:B------:R-:W-:Y:S02]  /*0720*/  I2FP.F32.U32 R15, R15 ;  /* 0x0000000f000f7245 */ /* 0x000fe40000201000 */
[----:B------:R-:W-:Y:S01]  /*0730*/  I2FP.F32.U32 R18, R18 ;  /* 0x0000001200127245 */ /* 0x000fe20000201000 */
[----:B-1----:R-:W-:-:S02]  /*0740*/  VIADD R14, R14, 0x20 ;  /* 0x000000200e0e7836 */ /* 0x002fc40000000000 */
[----:B0-----:R-:W-:Y:S01]  /*0750*/  FFMA R4, R16, R4, R13 ;  /* 0x0000000410047223 */ /* 0x001fe2000000000d */
[----:B------:R-:W-:-:S03]  /*0760*/  VIADD R13, R12, 0x3 ;  /* 0x000000030c0d7836 */ /* 0x000fc60000000000 */
[----:B------:R-:W-:Y:S01]  /*0770*/  FFMA R5, R15, R5, R4 ;  /* 0x000000050f057223 */ /* 0x000fe20000000004 */
[----:B------:R-:W-:Y:S01]  /*0780*/  VIADD R4, R12, 0x4 ;  /* 0x000000040c047836 */ /* 0x000fe20000000000 */
[----:B------:R-:W-:Y:S02]  /*0790*/  I2FP.F32.U32 R13, R13 ;  /* 0x0000000d000d7245 */ /* 0x000fe40000201000 */
[----:B------:R-:W-:Y:S01]  /*07a0*/  FFMA R6, R18, R6, R5 ;  /* 0x0000000612067223 */ /* 0x000fe20000000005 */
[C---:B------:R-:W-:Y:S01]  /*07b0*/  VIADD R5, R12.reuse, 0x5 ;  /* 0x000000050c057836 */ /* 0x040fe20000000000 */
[----:B------:R-:W-:Y:S02]  /*07c0*/  I2FP.F32.U32 R4, R4 ;  /* 0x0000000400047245 */ /* 0x000fe40000201000 */
[----:B------:R-:W-:Y:S01]  /*07d0*/  FFMA R7, R13, R7, R6 ;  /* 0x000000070d077223 */ /* 0x000fe20000000006 */
[----:B------:R-:W-:Y:S02]  /*07e0*/  IADD3 R6, PT, PT, R12, 0x6, RZ ;  /* 0x000000060c067810 */ /* 0x000fe40007ffe0ff */
[----:B------:R-:W-:Y:S01]  /*07f0*/  I2FP.F32.U32 R5, R5 ;  /* 0x0000000500057245 */ /* 0x000fe20000201000 */
[----:B--2---:R-:W-:Y:S01]  /*0800*/  FFMA R4, R4, R8, R7 ;  /* 0x0000000804047223 */ /* 0x004fe20000000007 */
[C---:B------:R-:W-:Y:S01]  /*0810*/  VIADD R7, R12.reuse, 0x7 ;  /* 0x000000070c077836 */ /* 0x040fe20000000000 */
[----:B------:R-:W-:Y:S01]  /*0820*/  I2FP.F32.U32 R6, R6 ;  /* 0x0000000600067245 */ /* 0x000fe20000201000 */
[----:B------:R-:W-:-:S02]  /*0830*/  VIADD R12, R12, 0x8 ;  /* 0x000000080c0c7836 */ /* 0x000fc40000000000 */
[----:B------:R-:W-:Y:S01]  /*0840*/  FFMA R5, R5, R9, R4 ;  /* 0x0000000905057223 */ /* 0x000fe20000000004 */
[----:B------:R-:W-:Y:S02]  /*0850*/  I2FP.F32.U32 R7, R7 ;  /* 0x0000000700077245 */ /* 0x000fe40000201000 */
[----:B------:R-:W-:Y:S01]  /*0860*/  ISETP.NE.AND P0, PT, R12, R3, PT ;  /* 0x000000030c00720c */ /* 0x000fe20003f05270 */
[----:B------:R-:W-:-:S04]  /*0870*/  FFMA R6, R6, R10, R5 ;  /* 0x0000000a06067223 */ /* 0x000fc80000000005 */
[----:B------:R-:W-:-:S08]  /*0880*/  FFMA R13, R7, R11, R6 ;  /* 0x0000000b070d7223 */ /* 0x000fd00000000006 */
[----:B------:R-:W-:Y:S05]  /*0890*/  @P0 BRA `(.L_x_32) ;  /* 0xfffffffc008c0947 */ /* 0x000fea000383ffff */
.L_x_31:
[----:B------:R-:W-:Y:S05]  /*08a0*/  BSYNC.RECONVERGENT B1 ;  /* 0x0000000000017941 */ /* 0x000fea0003800200 */
.L_x_30:
[----:B------:R-:W-:Y:S05]  /*08b0*/  @!P1 BRA `(.L_x_29) ;  /* 0x0000000000949947 */ /* 0x000fea0003800000 */
[----:B------:R-:W-:Y:S01]  /*08c0*/  ISETP.GE.U32.AND P0, PT, R19, 0x4, PT ;  /* 0x000000041300780c */ /* 0x000fe20003f06070 */
[----:B------:R-:W-:Y:S01]  /*08d0*/  BSSY.RECONVERGENT B1, `(.L_x_33) ;  /* 0x0000013000017945 */ /* 0x000fe20003800200 */
[----:B------:R-:W-:-:S04]  /*08e0*/  LOP3.LUT R14, R0, 0x3, RZ, 0xc0, !PT ;  /* 0x00000003000e7812 */ /* 0x000fc800078ec0ff */
[----:B------:R-:W-:-:S07]  /*08f0*/  ISETP.NE.AND P1, PT, R14, RZ, PT ;  /* 0x000000ff0e00720c */ /* 0x000fce0003f25270 */
[----:B------:R-:W-:Y:S06]  /*0900*/  @!P0 BRA `(.L_x_34) ;  /* 0x00000000003c8947 */ /* 0x000fec0003800000 */
[C---:B------:R-:W-:Y:S01]  /*0910*/  LEA R9, R3.reuse, UR4, 0x2 ;  /* 0x0000000403097c11 */ /* 0x040fe2000f8e10ff */
[C---:B------:R-:W-:Y:S01]  /*0920*/  VIADD R12, R3.reuse, 0x2 ;  /* 0x00000002030c7836 */ /* 0x040fe20000000000 */
[----:B------:R-:W-:Y:S02]  /*0930*/  I2FP.F32.U32 R8, R3 ;  /* 0x0000000300087245 */ /* 0x000fe40000201000 */
[C---:B------:R-:W-:Y:S01]  /*0940*/  IADD3 R10, PT, PT, R3.reuse, 0x1, RZ ;  /* 0x00000001030a7810 */ /* 0x040fe20007ffe0ff */
[----:B------:R-:W0:Y:S01]  /*0950*/  LDS.64 R6, [R9] ;  /* 0x0000000009067984 */ /* 0x000e220000000a00 */
[----:B------:R-:W-:Y:S02]  /*0960*/  I2FP.F32.U32 R12, R12 ;  /* 0x0000000c000c7245 */ /* 0x000fe40000201000 */
[----:B------:R-:W-:Y:S01]  /*0970*/  I2FP.F32.U32 R11, R10 ;  /* 0x0000000a000b7245 */ /* 0x000fe20000201000 */
[----:B------:R-:W1:Y:S01]  /*0980*/  LDS.64 R4, [R9+0x8] ;  /* 0x0000080009047984 */ /* 0x000e620000000a00 */
[----:B0-----:R-:W-:Y:S01]  /*0990*/  FFMA R6, R8, R6, R13 ;  /* 0x0000000608067223 */ /* 0x001fe2000000000d */
[----:B------:R-:W-:-:S02]  /*09a0*/  VIADD R8, R3, 0x3 ;  /* 0x0000000303087836 */ /* 0x000fc40000000000 */
[----:B------:R-:W-:Y:S02]  /*09b0*/  VIADD R3, R3, 0x4 ;  /* 0x0000000403037836 */ /* 0x000fe40000000000 */
[----:B------:R-:W-:Y:S01]  /*09c0*/  FFMA R7, R11, R7, R6 ;  /* 0x000000070b077223 */ /* 0x000fe20000000006 */
[----:B------:R-:W-:-:S03]  /*09d0*/  I2FP.F32.U32 R13, R8 ;  /* 0x00000008000d7245 */ /* 0x000fc60000201000 */
[----:B-1----:R-:W-:-:S04]  /*09e0*/  FFMA R4, R12, R4, R7 ;  /* 0x000000040c047223 */ /* 0x002fc80000000007 */
[----:B------:R-:W-:-:S07]  /*09f0*/  FFMA R13, R13, R5, R4 ;  /* 0x000000050d0d7223 */ /* 0x000fce0000000004 */
.L_x_34:
[----:B------:R-:W-:Y:S05]  /*0a00*/  BSYNC.RECONVERGENT B1 ;  /* 0x0000000000017941 */ /* 0x000fea0003800200 */
.L_x_33:
[----:B------:R-:W-:Y:S05]  /*0a10*/  @!P1 BRA `(.L_x_29) ;  /* 0x00000000003c9947 */ /* 0x000fea0003800000 */
[----:B------:R-:W-:Y:S02]  /*0a20*/  ISETP.NE.AND P0, PT, R14, 0x1, PT ;  /* 0x000000010e00780c */ /* 0x000fe40003f05270 */
[----:B------:R-:W-:-:S04]  /*0a30*/  LOP3.LUT R4, R0, 0x1, RZ, 0xc0, !PT ;  /* 0x0000000100047812 */ /* 0x000fc800078ec0ff */
[----:B------:R-:W-:-:S07]  /*0a40*/  ISETP.NE.U32.AND P1, PT, R4, 0x1, PT ;  /* 0x000000010400780c */ /* 0x000fce0003f25070 */
[C---:B------:R-:W-:Y:S02]  /*0a50*/  @P0 LEA R6, R3.reuse, UR4, 0x2 ;  /* 0x0000000403060c11 */ /* 0x040fe4000f8e10ff */
[----:B------:R-:W-:Y:S02]  /*0a60*/  @P0 I2FP.F32.U32 R4, R3 ;  /* 0x0000000300040245 */ /* 0x000fe40000201000 */
[C---:B------:R-:W-:Y:S01]  /*0a70*/  @P0 IADD3 R8, PT, PT, R3.reuse, 0x1, RZ ;  /* 0x0000000103080810 */ /* 0x040fe20007ffe0ff */
[----:B------:R-:W-:Y:S01]  /*0a80*/  @P0 VIADD R3, R3, 0x2 ;  /* 0x0000000203030836 */ /* 0x000fe20000000000 */
[----:B------:R-:W0:Y:S02]  /*0a90*/  @P0 LDS.64 R6, [R6] ;  /* 0x0000000006060984 */ /* 0x000e240000000a00 */
[----:B------:R-:W-:Y:S02]  /*0aa0*/  @P0 I2FP.F32.U32 R9, R8 ;  /* 0x0000000800090245 */ /* 0x000fe40000201000 */
[----:B------:R-:W-:-:S06]  /*0ab0*/  @!P1 LEA R5, R3, UR4, 0x2 ;  /* 0x0000000403059c11 */ /* 0x000fcc000f8e10ff */
[----:B------:R-:W1:Y:S01]  /*0ac0*/  @!P1 LDS R5, [R5] ;  /* 0x0000000005059984 */ /* 0x000e620000000800 */
[----:B0-----:R-:W-:Y:S01]  /*0ad0*/  @P0 FFMA R8, R4, R6, R13 ;  /* 0x0000000604080223 */ /* 0x001fe2000000000d */
[----:B------:R-:W-:-:S03]  /*0ae0*/  @!P1 I2FP.F32.U32 R4, R3 ;  /* 0x0000000300049245 */ /* 0x000fc60000201000 */
[----:B------:R-:W-:-:S04]  /*0af0*/  @P0 FFMA R13, R9, R7, R8 ;  /* 0x00000007090d0223 */ /* 0x000fc80000000008 */
[----:B-1----:R-:W-:-:S07]  /*0b00*/  @!P1 FFMA R13, R4, R5, R13 ;  /* 0x00000005040d9223 */ /* 0x002fce000000000d */
.L_x_29:
[----:B------:R-:W-:Y:S05]  /*0b10*/  BSYNC.RECONVERGENT B0 ;  /* 0x0000000000007941 */ /* 0x000fea0003800200 */
.L_x_28:
[----:B------:R-:W-:Y:S01]  /*0b20*/  ISETP.GT.U32.AND P0, PT, R0, 0xfd, PT ;  /* 0x000000fd0000780c */ /* 0x000fe20003f04070 */
[----:B------:R-:W-:Y:S01]  /*0b30*/  BSSY.RECONVERGENT B0, `(.L_x_35) ;  /* 0x000005f000007945 */ /* 0x000fe20003800200 */
[----:B------:R-:W-:-:S11]  /*0b40*/  IMAD.MOV.U32 R11, RZ, RZ, RZ ;  /* 0x000000ffff0b7224 */ /* 0x000fd600078e00ff */
[----:B------:R-:W-:Y:S05]  /*0b50*/  @P0 BRA `(.L_x_36) ;  /* 0x0000000400700947 */ /* 0x000fea0003800000 */
[C---:B------:R-:W-:Y:S01]  /*0b60*/  ISETP.GT.U32.AND P0, PT, R0.reuse, 0xf6, PT ;  /* 0x000000f60000780c */ /* 0x040fe20003f04070 */
[----:B------:R-:W-:Y:S01]  /*0b70*/  BSSY.RECONVERGENT B1, `(.L_x_37) ;  /* 0x000002d000017945 */ /* 0x000fe20003800200 */
[----:B0-----:R-:W-:Y:S01]  /*0b80*/  IADD3 R4, PT, PT, -R0, 0xfe, RZ ;  /* 0x000000fe00047810 */ /* 0x001fe20007ffe1ff */
[----:B------:R-:W-:-:S03]  /*0b90*/  IMAD.MOV.U32 R11, RZ, RZ, RZ ;  /* 0x000000ffff0b7224 */ /* 0x000fc600078e00ff */
[----:B------:R-:W-:-:S04]  /*0ba0*/  LOP3.LUT R22, R4, 0x7, RZ, 0xc0, !PT ;  /* 0x0000000704167812 */ /* 0x000fc800078ec0ff */
[----:B------:R-:W-:-:S03]  /*0bb0*/  ISETP.NE.AND P1, PT, R22, RZ, PT ;  /* 0x000000ff1600720c */ /* 0x000fc60003f25270 */
[----:B------:R-:W-:Y:S10]  /*0bc0*/  @P0 BRA `(.L_x_38) ;  /* 0x00000000009c0947 */ /* 0x000ff40003800000 */
[----:B------:R-:W-:Y:S01]  /*0bd0*/  HFMA2 R3, -RZ, RZ, 0, 0 ;  /* 0x00000000ff037431 */ /* 0x000fe200000001ff */
[----:B------:R-:W-:Y:S01]  /*0be0*/  LOP3.LUT R6, R4, 0xf8, RZ, 0xc0, !PT ;  /* 0x000000f804067812 */ /* 0x000fe200078ec0ff */
[----:B------:R-:W-:-:S07]  /*0bf0*/  IMAD.MOV.U32 R11, RZ, RZ, RZ ;  /* 0x000000ffff0b7224 */ /* 0x000fce00078e00ff */
.L_x_39:
[C---:B------:R-:W-:Y:S01]  /*0c00*/  LEA R14, R0.reuse, UR4, 0x2 ;  /* 0x00000004000e7c11 */ /* 0x040fe2000f8e10ff */
[C---:B------:R-:W-:Y:S01]  /*0c10*/  VIADD R12, R0.reuse, 0x1 ;  /* 0x00000001000c7836 */ /* 0x040fe20000000000 */
[C---:B------:R-:W-:Y:S01]  /*0c20*/  IADD3 R20, PT, PT, R0.reuse, 0x3, RZ ;  /* 0x0000000300147810 */ /* 0x040fe20007ffe0ff */
[C---:B------:R-:W-:Y:S02]  /*0c30*/  VIADD R16, R0.reuse, 0x2 ;  /* 0x0000000200107836 */ /* 0x040fe40000000000 */
[----:B------:R-:W0:Y:S01]  /*0c40*/  LDS R15, [R14+0x4] ;  /* 0x000004000e0f7984 */ /* 0x000e220000000800 */
[----:B------:R-:W-:Y:S01]  /*0c50*/  I2FP.F32.U32 R12, R12 ;  /* 0x0000000c000c7245 */ /* 0x000fe20000201000 */
[----:B------:R-:W-:Y:S01]  /*0c60*/  VIADD R3, R3, 0x8 ;  /* 0x0000000803037836 */ /* 0x000fe20000000000 */
[----:B------:R-:W-:Y:S01]  /*0c70*/  I2FP.F32.U32 R19, R16 ;  /* 0x0000001000137245 */ /* 0x000fe20000201000 */
[----:B------:R-:W1:Y:S01]  /*0c80*/  LDS R18, [R14+0x8] ;  /* 0x000008000e127984 */ /* 0x000e620000000800 */
[----:B------:R-:W-:-:S02]  /*0c90*/  VIADD R16, R0, 0x5 ;  /* 0x0000000500107836 */ /* 0x000fc40000000000 */
[----:B------:R-:W-:Y:S01]  /*0ca0*/  ISETP.NE.AND P0, PT, R3, R6, PT ;  /* 0x000000060300720c */ /* 0x000fe20003f05270 */
[----:B------:R-:W2:Y:S02]  /*0cb0*/  LDS R21, [R14+0xc] ;  /* 0x00000c000e157984 */ /* 0x000ea40000000800 */
[----:B------:R-:W-:Y:S02]  /*0cc0*/  I2FP.F32.U32 R16, R16 ;  /* 0x0000001000107245 */ /* 0x000fe40000201000 */
[----:B------:R-:W3:Y:S04]  /*0cd0*/  LDS R10, [R14+0x10] ;  /* 0x000010000e0a7984 */ /* 0x000ee80000000800 */
[----:B------:R-:W4:Y:S04]  /*0ce0*/  LDS R8, [R14+0x14] ;  /* 0x000014000e087984 */ /* 0x000f280000000800 */
[----:B------:R-:W5:Y:S04]  /*0cf0*/  LDS R7, [R14+0x18] ;  /* 0x000018000e077984 */ /* 0x000f680000000800 */
[----:B------:R-:W5:Y:S04]  /*0d00*/  LDS R5, [R14+0x1c] ;  /* 0x00001c000e057984 */ /* 0x000f680000000800 */
[----:B------:R1:W5:Y:S01]  /*0d10*/  LDS R9, [R14+0x20] ;  /* 0x000020000e097984 */ /* 0x0003620000000800 */
[----:B0-----:R-:W-:Y:S01]  /*0d20*/  FFMA R12, R12, R15, R11 ;  /* 0x0000000f0c0c7223 */ /* 0x001fe2000000000b */
[----:B------:R-:W-:Y:S01]  /*0d30*/  VIADD R15, R0, 0x4 ;  /* 0x00000004000f7836 */ /* 0x000fe20000000000 */
[----:B------:R-:W-:-:S02]  /*0d40*/  I2FP.F32.U32 R11, R20 ;  /* 0x00000014000b7245 */ /* 0x000fc40000201000 */
[----:B-1----:R-:W-:Y:S02]  /*0d50*/  FFMA R12, R19, R18, R12 ;  /* 0x00000012130c7223 */ /* 0x002fe4000000000c */
[----:B------:R-:W-:Y:S02]  /*0d60*/  I2FP.F32.U32 R14, R15 ;  /* 0x0000000f000e7245 */ /* 0x000fe40000201000 */
[----:B--2---:R-:W-:Y:S01]  /*0d70*/  FFMA R11, R11, R21, R12 ;  /* 0x000000150b0b7223 */ /* 0x004fe2000000000c */
[----:B------:R-:W-:-:S03]  /*0d80*/  VIADD R12, R0, 0x6 ;  /* 0x00000006000c7836 */ /* 0x000fc60000000000 */
[----:B---3--:R-:W-:Y:S01]  /*0d90*/  FFMA R11, R14, R10, R11 ;  /* 0x0000000a0e0b7223 */ /* 0x008fe2000000000b */
[C---:B------:R-:W-:Y:S01]  /*0da0*/  IADD3 R10, PT, PT, R0.reuse, 0x7, RZ ;  /* 0x00000007000a7810 */ /* 0x040fe20007ffe0ff */
[----:B------:R-:W-:Y:S01]  /*0db0*/  VIADD R0, R0, 0x8 ;  /* 0x0000000800007836 */ /* 0x000fe20000000000 */
[----:B------:R-:W-:Y:S01]  /*0dc0*/  I2FP.F32.U32 R15, R12 ;  /* 0x0000000c000f7245 */ /* 0x000fe20000201000 */
[----:B----4-:R-:W-:Y:S01]  /*0dd0*/  FFMA R8, R16, R8, R11 ;  /* 0x0000000810087223 */ /* 0x010fe2000000000b */
[----:B------:R-:W-:-:S03]  /*0de0*/  I2FP.F32.U32 R11, R10 ;  /* 0x0000000a000b7245 */ /* 0x000fc60000201000 */
[----:B-----5:R-:W-:Y:S01]  /*0df0*/  FFMA R8, R15, R7, R8 ;  /* 0x000000070f087223 */ /* 0x020fe20000000008 */
[----:B------:R-:W-:-:S03]  /*0e00*/  I2FP.F32.U32 R7, R0 ;  /* 0x0000000000077245 */ /* 0x000fc60000201000 */
[----:B------:R-:W-:-:S04]  /*0e10*/  FFMA R8, R11, R5, R8 ;  /* 0x000000050b087223 */ /* 0x000fc80000000008 */
[----:B------:R-:W-:Y:S01]  /*0e20*/  FFMA R11, R7, R9, R8 ;  /* 0x00000009070b7223 */ /* 0x000fe20000000008 */
[----:B------:R-:W-:Y:S06]  /*0e30*/  @P0 BRA `(.L_x_39) ;  /* 0xfffffffc00700947 */ /* 0x000fec000383ffff */
.L_x_38:
[----:B------:R-:W-:Y:S05]  /*0e40*/  BSYNC.RECONVERGENT B1 ;  /* 0x0000000000017941 */ /* 0x000fea0003800200 */
.L_x_37:
        /* <DEDUP_REMOVED lines=15> */
[----:B------:R-:W-:-:S03]  /*0f40*/  I2FP.F32.U32 R10, R10 ;  /* 0x0000000a000a7245 */ /* 0x000fc60000201000 */
[----:B------:R-:W2:Y:S04]  /*0f50*/  LDS R12, [R5+0xc] ;  /* 0x00000c00050c7984 */ /* 0x000ea80000000800 */
[----:B------:R-:W3:Y:S01]  /*0f60*/  LDS R14, [R5+0x10] ;  /* 0x00001000050e7984 */ /* 0x000ee20000000800 */
[----:B0-----:R-:W-:-:S04]  /*0f70*/  FFMA R6, R6, R7, R11 ;  /* 0x0000000706067223 */ /* 0x001fc8000000000b */
[----:B-1----:R-:W-:Y:S01]  /*0f80*/  FFMA R3, R3, R9, R6 ;  /* 0x0000000903037223 */ /* 0x002fe20000000006 */
[----:B------:R-:W-:-:S03]  /*0f90*/  I2FP.F32.U32 R6, R0 ;  /* 0x0000000000067245 */ /* 0x000fc60000201000 */
[----:B--2---:R-:W-:-:S04]  /*0fa0*/  FFMA R3, R10, R12, R3 ;  /* 0x0000000c0a037223 */ /* 0x004fc80000000003 */
[----:B---3--:R-:W-:-:S07]  /*0fb0*/  FFMA R11, R6, R14, R3 ;  /* 0x0000000e060b7223 */ /* 0x008fce0000000003 */
.L_x_41:
[----:B------:R-:W-:Y:S05]  /*0fc0*/  BSYNC.RECONVERGENT B1 ;  /* 0x0000000000017941 */ /* 0x000fea0003800200 */
.L_x_40:
[----:B------:R-:W-:Y:S05]  /*0fd0*/  @!P1 BRA `(.L_x_36) ;  /* 0x0000000000509947 */ /* 0x000fea0003800000 */
[----:B------:R-:W-:Y:S01]  /*0fe0*/  ISETP.NE.AND P0, PT, R15, 0x1, PT ;  /* 0x000000010f00780c */ /* 0x000fe20003f05270 */
[----:B------:R-:W-:Y:S01]  /*0ff0*/  BSSY.RECONVERGENT B1, `(.L_x_42) ;  /* 0x000000d000017945 */ /* 0x000fe20003800200 */
[----:B------:R-:W-:-:S04]  /*1000*/  LOP3.LUT R4, R4, 0x1, RZ, 0xc0, !PT ;  /* 0x0000000104047812 */ /* 0x000fc800078ec0ff */
[----:B------:R-:W-:-:S07]  /*1010*/  ISETP.NE.U32.AND P1, PT, R4, 0x1, PT ;  /* 0x000000010400780c */ /* 0x000fce0003f25070 */
[----:B------:R-:W-:Y:S06]  /*1020*/  @!P0 BRA `(.L_x_43) ;  /* 0x0000000000248947 */ /* 0x000fec0003800000 */
[C---:B------:R-:W-:Y:S01]  /*1030*/  LEA R5, R0.reuse, UR4, 0x2 ;  /* 0x0000000400057c11 */ /* 0x040fe2000f8e10ff */
[C---:B------:R-:W-:Y:S01]  /*1040*/  VIADD R3, R0.reuse, 0x1 ;  /* 0x0000000100037836 */ /* 0x040fe20000000000 */
[----:B------:R-:W-:-:S03]  /*1050*/  IADD3 R0, PT, PT, R0, 0x2, RZ ;  /* 0x0000000200007810 */ /* 0x000fc60007ffe0ff */
[----:B------:R-:W0:Y:S01]  /*1060*/  LDS R6, [R5+0x4] ;  /* 0x0000040005067984 */ /* 0x000e220000000800 */
[----:B------:R-:W-:Y:S02]  /*1070*/  I2FP.F32.U32 R4, R3 ;  /* 0x0000000300047245 */ /* 0x000fe40000201000 */
[----:B------:R-:W-:Y:S01]  /*1080*/  I2FP.F32.U32 R3, R0 ;  /* 0x0000000000037245 */ /* 0x000fe20000201000 */
[----:B------:R-:W1:Y:S02]  /*1090*/  LDS R7, [R5+0x8] ;  /* 0x0000080005077984 */ /* 0x000e640000000800 */
[----:B0-----:R-:W-:-:S04]  /*10a0*/  FFMA R4, R4, R6, R11 ;  /* 0x0000000604047223 */ /* 0x001fc8000000000b */
[----:B-1----:R-:W-:-:S07]  /*10b0*/  FFMA R11, R3, R7, R4 ;  /* 0x00000007030b7223 */ /* 0x002fce0000000004 */
.L_x_43:
[----:B------:R-:W-:Y:S05]  /*10c0*/  BSYNC.RECONVERGENT B1 ;  /* 0x0000000000017941 */ /* 0x000fea0003800200 */
.L_x_42:
[C---:B------:R-:W-:Y:S01]  /*10d0*/  @!P1 LEA R3, R0.reuse, UR4, 0x2 ;  /* 0x0000000400039c11 */ /* 0x040fe2000f8e10ff */
[----:B------:R-:W-:-:S05]  /*10e0*/  @!P1 VIADD R0, R0, 0x1 ;  /* 0x0000000100009836 */ /* 0x000fca0000000000 */
[----:B------:R-:W0:Y:S01]  /*10f0*/  @!P1 LDS R3, [R3+0x4] ;  /* 0x0000040003039984 */ /* 0x000e220000000800 */
[----:B------:R-:W-:-:S05]  /*1100*/  @!P1 I2FP.F32.U32 R0, R0 ;  /* 0x0000000000009245 */ /* 0x000fca0000201000 */
[----:B0-----:R-:W-:-:S07]  /*1110*/  @!P1 FFMA R11, R0, R3, R11 ;  /* 0x00000003000b9223 */ /* 0x001fce000000000b */
.L_x_36:
[----:B------:R-:W-:Y:S05]  /*1120*/  BSYNC.RECONVERGENT B0 ;  /* 0x0000000000007941 */ /* 0x000fea0003800200 */
.L_x_35:
[----:B0-----:R-:W-:Y:S01]  /*1130*/  FADD R3, -R17, 1 ;  /* 0x3f80000011037421 */ /* 0x001fe20000000100 */
[----:B------:R-:W-:Y:S03]  /*1140*/  BSSY.RECONVERGENT B0, `(.L_x_44) ;  /* 0x000000d000007945 */ /* 0x000fe60003800200 */
[----:B------:R-:W0:Y:S08]  /*1150*/  MUFU.RCP R0, R3 ;  /* 0x0000000300007308 */ /* 0x000e300000001000 */
[----:B------:R-:W1:Y:S01]  /*1160*/  FCHK P0, R11, R3 ;  /* 0x000000030b007302 */ /* 0x000e620000000000 */
[----:B0-----:R-:W-:-:S04]  /*1170*/  FFMA R5, -R3, R0, 1 ;  /* 0x3f80000003057423 */ /* 0x001fc80000000100 */
[----:B------:R-:W-:-:S04]  /*1180*/  FFMA R0, R0, R5, R0 ;  /* 0x0000000500007223 */ /* 0x000fc80000000000 */
[----:B------:R-:W-:-:S04]  /*1190*/  FFMA R4, R0, R11, RZ ;  /* 0x0000000b00047223 */ /* 0x000fc800000000ff */
[----:B------:R-:W-:-:S04]  /*11a0*/  FFMA R5, -R3, R4, R11 ;  /* 0x0000000403057223 */ /* 0x000fc8000000010b */
[----:B------:R-:W-:Y:S01]  /*11b0*/  FFMA R4, R0, R5, R4 ;  /* 0x0000000500047223 */ /* 0x000fe20000000004 */
[----:B-1----:R-:W-:Y:S06]  /*11c0*/  @!P0 BRA `(.L_x_45) ;  /* 0x0000000000108947 */ /* 0x002fec0003800000 */
[----:B------:R-:W-:Y:S01]  /*11d0*/  IMAD.MOV.U32 R0, RZ, RZ, R11 ;  /* 0x000000ffff007224 */ /* 0x000fe200078e000b */
[----:B------:R-:W-:-:S07]  /*11e0*/  MOV R6, 0x1200 ;  /* 0x0000120000067802 */ /* 0x000fce0000000f00 */
[----:B------:R-:W-:Y:S05]  /*11f0*/  CALL.REL.NOINC `($__internal_0_$__cuda_sm3x_div_rn_noftz_f32_slowpath) ;  /* 0x0000000000687944 */ /* 0x000fea0003c00000 */
[----:B------:R-:W-:-:S07]  /*1200*/  IMAD.MOV.U32 R4, RZ, RZ, R0 ;  /* 0x000000ffff047224 */ /* 0x000fce00078e0000 */
.L_x_45:
[----:B------:R-:W-:Y:S05]  /*1210*/  BSYNC.RECONVERGENT B0 ;  /* 0x0000000000007941 */ /* 0x000fea0003800200 */
.L_x_44:
[----:B------:R-:W0:Y:S01]  /*1220*/  MUFU.RCP R0, R17 ;  /* 0x0000001100007308 */ /* 0x000e220000001000 */
[----:B------:R-:W-:Y:S07]  /*1230*/  BSSY.RECONVERGENT B0, `(.L_x_46) ;  /* 0x000000e000007945 */ /* 0x000fee0003800200 */
[----:B------:R-:W1:Y:S01]  /*1240*/  FCHK P0, R13, R17 ;  /* 0x000000110d007302 */ /* 0x000e620000000000 */
[----:B0-----:R-:W-:-:S04]  /*1250*/  FFMA R5, R0, -R17, 1 ;  /* 0x3f80000000057423 */ /* 0x001fc80000000811 */
[----:B------:R-:W-:Y:S01]  /*1260*/  FFMA R0, R0, R5, R0 ;  /* 0x0000000500007223 */ /* 0x000fe20000000000 */
[----:B------:R-:W-:-:S03]  /*1270*/  FMUL R5, R3, R17 ;  /* 0x0000001103057220 */ /* 0x000fc60000400000 */
[----:B------:R-:W-:-:S04]  /*1280*/  FFMA R6, R0, R13, RZ ;  /* 0x0000000d00067223 */ /* 0x000fc800000000ff */
[----:B------:R-:W-:-:S04]  /*1290*/  FFMA R7, R6, -R17, R13 ;  /* 0x8000001106077223 */ /* 0x000fc8000000000d */
[----:B------:R-:W-:Y:S01]  /*12a0*/  FFMA R3, R0, R7, R6 ;  /* 0x0000000700037223 */ /* 0x000fe20000000006 */
[----:B-1----:R-:W-:Y:S06]  /*12b0*/  @!P0 BRA `(.L_x_47) ;  /* 0x0000000000148947 */ /* 0x002fec0003800000 */
[----:B------:R-:W-:Y:S01]  /*12c0*/  MOV R0, R13 ;  /* 0x0000000d00007202 */ /* 0x000fe20000000f00 */
[----:B------:R-:W-:Y:S01]  /*12d0*/  IMAD.MOV.U32 R3, RZ, RZ, R17 ;  /* 0x000000ffff037224 */ /* 0x000fe200078e0011 */
[----:B------:R-:W-:-:S07]  /*12e0*/  MOV R6, 0x1300 ;  /* 0x0000130000067802 */ /* 0x000fce0000000f00 */
[----:B------:R-:W-:Y:S05]  /*12f0*/  CALL.REL.NOINC `($__internal_0_$__cuda_sm3x_div_rn_noftz_f32_slowpath) ;  /* 0x0000000000287944 */ /* 0x000fea0003c00000 */
[----:B------:R-:W-:-:S07]  /*1300*/  IMAD.MOV.U32 R3, RZ, RZ, R0 ;  /* 0x000000ffff037224 */ /* 0x000fce00078e0000 */
.L_x_47:
[----:B------:R-:W-:Y:S05]  /*1310*/  BSYNC.RECONVERGENT B0 ;  /* 0x0000000000007941 */ /* 0x000fea0003800200 */
.L_x_46:
[----:B------:R-:W0:Y:S01]  /*1320*/  LDC.64 R6, c[0x0][0x398] ;  /* 0x0000e600ff067b82 */ /* 0x000e220000000a00 */
[----:B------:R-:W-:-:S04]  /*1330*/  FADD R3, R3, -R4 ;  /* 0x8000000403037221 */ /* 0x000fc80000000000 */
[----:B------:R-:W-:-:S04]  /*1340*/  FMUL R0, R3, R3 ;  /* 0x0000000303007220 */ /* 0x000fc80000400000 */
[----:B------:R-:W-:-:S04]  /*1350*/  FMUL R0, R5, R0 ;  /* 0x0000000005007220 */ /* 0x000fc80000400000 */
[----:B------:R-:W1:Y:S01]  /*1360*/  F2I.TRUNC.NTZ R5, R0 ;  /* 0x0000000000057305 */ /* 0x000e62000020f100 */
[----:B0-----:R-:W-:-:S05]  /*1370*/  IMAD.WIDE.U32 R2, R2, 0x4, R6 ;  /* 0x0000000402027825 */ /* 0x001fca00078e0006 */
[----:B-1----:R-:W-:Y:S01]  /*1380*/  STG.E desc[UR6][R2.64], R5 ;  /* 0x0000000502007986 */ /* 0x002fe2000c101906 */
[----:B------:R-:W-:Y:S05]  /*1390*/  EXIT ;  /* 0x000000000000794d */ /* 0x000fea0003800000 */
        .weak           $__internal_0_$__cuda_sm3x_div_rn_noftz_f32_slowpath
        .type           $__internal_0_$__cuda_sm3x_div_rn_noftz_f32_slowpath,@function
        .size           $__internal_0_$__cuda_sm3x_div_rn_noftz_f32_slowpath,(.L_x_82 - $__internal_0_$__cuda_sm3x_div_rn_noftz_f32_slowpath)
$__internal_0_$__cuda_sm3x_div_rn_noftz_f32_slowpath:
[--C-:B------:R-:W-:Y:S01]  /*13a0*/  SHF.R.U32.HI R8, RZ, 0x17, R3.reuse ;  /* 0x00000017ff087819 */ /* 0x100fe20000011603 */
[----:B------:R-:W-:Y:S01]  /*13b0*/  BSSY.RECONVERGENT B1, `(.L_x_48) ;  /* 0x0000063000017945 */ /* 0x000fe20003800200 */
[----:B------:R-:W-:Y:S01]  /*13c0*/  SHF.R.U32.HI R7, RZ, 0x17, R0 ;  /* 0x00000017ff077819 */ /* 0x000fe20000011600 */
[----:B------:R-:W-:Y:S01]  /*13d0*/  IMAD.MOV.U32 R9, RZ, RZ, R3 ;  /* 0x000000ffff097224 */ /* 0x000fe200078e0003 */
[----:B------:R-:W-:Y:S02]  /*13e0*/  LOP3.LUT R8, R8, 0xff, RZ, 0xc0, !PT ;  /* 0x000000ff08087812 */ /* 0x000fe400078ec0ff */
[----:B------:R-:W-:-:S03]  /*13f0*/  LOP3.LUT R12, R7, 0xff, RZ, 0xc0, !PT ;  /* 0x000000ff070c7812 */ /* 0x000fc600078ec0ff */
[----:B------:R-:W-:Y:S01]  /*1400*/  VIADD R11, R8, 0xffffffff ;  /* 0xffffffff080b7836 */ /* 0x000fe20000000000 */
[----:B------:R-:W-:-:S04]  /*1410*/  IADD3 R10, PT, PT, R12, -0x1, RZ ;  /* 0xffffffff0c0a7810 */ /* 0x000fc80007ffe0ff */
[----:B------:R-:W-:-:S04]  /*1420*/  ISETP.GT.U32.AND P0, PT, R11, 0xfd, PT ;  /* 0x000000fd0b00780c */ /* 0x000fc80003f04070 */
[----:B------:R-:W-:-:S13]  /*1430*/  ISETP.GT.U32.OR P0, PT, R10, 0xfd, P0 ;  /* 0x000000fd0a00780c */ /* 0x000fda0000704470 */
[----:B------:R-:W-:Y:S01]  /*1440*/  @!P0 IMAD.MOV.U32 R7, RZ, RZ, RZ ;  /* 0x000000ffff078224 */ /* 0x000fe200078e00ff */
[----:B------:R-:W-:Y:S06]  /*1450*/  @!P0 BRA `(.L_x_49) ;  /* 0x00000000005c8947 */ /* 0x000fec0003800000 */
[----:B------:R-:W-:Y:S02]  /*1460*/  FSETP.GTU.FTZ.AND P0, PT, |R0|, +INF , PT ;  /* 0x7f8000000000780b */ /* 0x000fe40003f1c200 */
[----:B------:R-:W-:-:S04]  /*1470*/  FSETP.GTU.FTZ.AND P1, PT, |R3|, +INF , PT ;  /* 0x7f8000000300780b */ /* 0x000fc80003f3c200 */
[----:B------:R-:W-:-:S13]  /*1480*/  PLOP3.LUT P0, PT, P0, P1, PT, 0xf8, 0x8f ;  /* 0x00000000008f781c */ /* 0x000fda0000703f70 */
[----:B------:R-:W-:Y:S05]  /*1490*/  @P0 BRA `(.L_x_50) ;  /* 0x00000004004c0947 */ /* 0x000fea0003800000 */
[----:B------:R-:W-:-:S13]  /*14a0*/  LOP3.LUT P0, RZ, R9, 0x7fffffff, R0, 0xc8, !PT ;  /* 0x7fffffff09ff7812 */ /* 0x000fda000780c800 */
[----:B------:R-:W-:Y:S05]  /*14b0*/  @!P0 BRA `(.L_x_51) ;  /* 0x00000004003c8947 */ /* 0x000fea0003800000 */
[C---:B------:R-:W-:Y:S02]  /*14c0*/  FSETP.NEU.FTZ.AND P2, PT, |R0|.reuse, +INF , PT ;  /* 0x7f8000000000780b */ /* 0x040fe40003f5d200 */
[----:B------:R-:W-:Y:S02]  /*14d0*/  FSETP.NEU.FTZ.AND P1, PT, |R3|, +INF , PT ;  /* 0x7f8000000300780b */ /* 0x000fe40003f3d200 */
[----:B------:R-:W-:-:S11]  /*14e0*/  FSETP.NEU.FTZ.AND P0, PT, |R0|, +INF , PT ;  /* 0x7f8000000000780b */ /* 0x000fd60003f1d200 */
[----:B------:R-:W-:Y:S05]  /*14f0*/  @!P1 BRA !P2, `(.L_x_51) ;  /* 0x00000004002c9947 */ /* 0x000fea0005000000 */
[----:B------:R-:W-:-:S04]  /*1500*/  LOP3.LUT P2, RZ, R0, 0x7fffffff, RZ, 0xc0, !PT ;  /* 0x7fffffff00ff7812 */ /* 0x000fc8000784c0ff */
[----:B------:R-:W-:-:S13]  /*1510*/  PLOP3.LUT P1, PT, P1, P2, PT, 0x2f, 0xf2 ;  /* 0x0000000000f2781c */ /* 0x000fda0000f24577 */
[----:B------:R-:W-:Y:S05]  /*1520*/  @P1 BRA `(.L_x_52) ;  /* 0x0000000400181947 */ /* 0x000fea0003800000 */
[----:B------:R-:W-:-:S04]  /*1530*/  LOP3.LUT P1, RZ, R9, 0x7fffffff, RZ, 0xc0, !PT ;  /* 0x7fffffff09ff7812 */ /* 0x000fc8000782c0ff */
[----:B------:R-:W-:-:S13]  /*1540*/  PLOP3.LUT P0, PT, P0, P1, PT, 0x2f, 0xf2 ;  /* 0x0000000000f2781c */ /* 0x000fda0000702577 */
[----:B------:R-:W-:Y:S05]  /*1550*/  @P0 BRA `(.L_x_53) ;  /* 0x0000000400000947 */ /* 0x000fea0003800000 */
[----:B------:R-:W-:Y:S02]  /*1560*/  ISETP.GE.AND P0, PT, R10, RZ, PT ;  /* 0x000000ff0a00720c */ /* 0x000fe40003f06270 */
[----:B------:R-:W-:-:S11]  /*1570*/  ISETP.GE.AND P1, PT, R11, RZ, PT ;  /* 0x000000ff0b00720c */ /* 0x000fd60003f26270 */
[----:B------:R-:W-:Y:S01]  /*1580*/  @P0 IMAD.MOV.U32 R7, RZ, RZ, RZ ;  /* 0x000000ffff070224 */ /* 0x000fe200078e00ff */
[----:B------:R-:W-:Y:S01]  /*1590*/  @!P0 MOV R7, 0xffffffc0 ;  /* 0xffffffc000078802 */ /* 0x000fe20000000f00 */
[----:B------:R-:W-:Y:S01]  /*15a0*/  @!P0 FFMA R0, R0, 1.84467440737095516160e+19, RZ ;  /* 0x5f80000000008823 */ /* 0x000fe200000000ff */
[----:B------:R-:W-:-:S03]  /*15b0*/  @!P1 FFMA R9, R3, 1.84467440737095516160e+19, RZ ;  /* 0x5f80000003099823 */ /* 0x000fc600000000ff */
[----:B------:R-:W-:-:S07]  /*15c0*/  @!P1 VIADD R7, R7, 0x40 ;  /* 0x0000004007079836 */ /* 0x000fce0000000000 */
.L_x_49:
[----:B------:R-:W-:Y:S01]  /*15d0*/  LEA R10, R8, 0xc0800000, 0x17 ;  /* 0xc0800000080a7811 */ /* 0x000fe200078eb8ff */
[----:B------:R-:W-:Y:S04]  /*15e0*/  BSSY.RECONVERGENT B2, `(.L_x_54) ;  /* 0x0000036000027945 */ /* 0x000fe80003800200 */
[----:B------:R-:W-:Y:S02]  /*15f0*/  IMAD.IADD R10, R9, 0x1, -R10 ;  /* 0x00000001090a7824 */ /* 0x000fe400078e0a0a */
[----:B------:R-:W-:Y:S02]  /*1600*/  VIADD R9, R12, 0xffffff81 ;  /* 0xffffff810c097836 */ /* 0x000fe40000000000 */
[----:B------:R0:W1:Y:S01]  /*1610*/  MUFU.RCP R11, R10 ;  /* 0x0000000a000b7308 */ /* 0x0000620000001000 */
[----:B------:R-:W-:Y:S01]  /*1620*/  FADD.FTZ R15, -R10, -RZ ;  /* 0x800000ff0a0f7221 */ /* 0x000fe20000010100 */
[C---:B------:R-:W-:Y:S01]  /*1630*/  IMAD R0, R9.reuse, -0x800000, R0 ;  /* 0xff80000009007824 */ /* 0x040fe200078e0200 */
[----:B0-----:R-:W-:-:S04]  /*1640*/  IADD3 R10, PT, PT, R9, 0x7f, -R8 ;  /* 0x0000007f090a7810 */ /* 0x001fc80007ffe808 */
[----:B------:R-:W-:Y:S01]  /*1650*/  IADD3 R7, PT, PT, R10, R7, RZ ;  /* 0x000000070a077210 */ /* 0x000fe20007ffe0ff */
[----:B-1----:R-:W-:-:S04]  /*1660*/  FFMA R12, R11, R15, 1 ;  /* 0x3f8000000b0c7423 */ /* 0x002fc8000000000f */
[----:B------:R-:W-:-:S04]  /*1670*/  FFMA R14, R11, R12, R11 ;  /* 0x0000000c0b0e7223 */ /* 0x000fc8000000000b */
[----:B------:R-:W-:-:S04]  /*1680*/  FFMA R11, R0, R14, RZ ;  /* 0x0000000e000b7223 */ /* 0x000fc800000000ff */
[----:B------:R-:W-:-:S04]  /*1690*/  FFMA R12, R15, R11, R0 ;  /* 0x0000000b0f0c7223 */ /* 0x000fc80000000000 */
[----:B------:R-:W-:-:S04]  /*16a0*/  FFMA R11, R14, R12, R11 ;  /* 0x0000000c0e0b7223 */ /* 0x000fc8000000000b */
[----:B------:R-:W-:-:S04]  /*16b0*/  FFMA R12, R15, R11, R0 ;  /* 0x0000000b0f0c7223 */ /* 0x000fc80000000000 */
[----:B------:R-:W-:-:S05]  /*16c0*/  FFMA R0, R14, R12, R11 ;  /* 0x0000000c0e007223 */ /* 0x000fca000000000b */
[----:B------:R-:W-:-:S04]  /*16d0*/  SHF.R.U32.HI R8, RZ, 0x17, R0 ;  /* 0x00000017ff087819 */ /* 0x000fc80000011600 */
[----:B------:R-:W-:-:S05]  /*16e0*/  LOP3.LUT R8, R8, 0xff, RZ, 0xc0, !PT ;  /* 0x000000ff08087812 */ /* 0x000fca00078ec0ff */
[----:B------:R-:W-:-:S04]  /*16f0*/  IMAD.IADD R15, R8, 0x1, R7 ;  /* 0x00000001080f7824 */ /* 0x000fc800078e0207 */
[----:B------:R-:W-:-:S05]  /*1700*/  VIADD R8, R15, 0xffffffff ;  /* 0xffffffff0f087836 */ /* 0x000fca0000000000 */
[----:B------:R-:W-:-:S13]  /*1710*/  ISETP.GE.U32.AND P0, PT, R8, 0xfe, PT ;  /* 0x000000fe0800780c */ /* 0x000fda0003f06070 */
[----:B------:R-:W-:Y:S05]  /*1720*/  @!P0 BRA `(.L_x_55) ;  /* 0x0000000000808947 */ /* 0x000fea0003800000 */
[----:B------:R-:W-:-:S13]  /*1730*/  ISETP.GT.AND P0, PT, R15, 0xfe, PT ;  /* 0x000000fe0f00780c */ /* 0x000fda0003f04270 */
[----:B------:R-:W-:Y:S05]  /*1740*/  @P0 BRA `(.L_x_56) ;  /* 0x00000000006c0947 */ /* 0x000fea0003800000 */
[----:B------:R-:W-:-:S13]  /*1750*/  ISETP.GE.AND P0, PT, R15, 0x1, PT ;  /* 0x000000010f00780c */ /* 0x000fda0003f06270 */
[----:B------:R-:W-:Y:S05]  /*1760*/  @P0 BRA `(.L_x_57) ;  /* 0x0000000000740947 */ /* 0x000fea0003800000 */
[----:B------:R-:W-:Y:S02]  /*1770*/  ISETP.GE.AND P0, PT, R15, -0x18, PT ;  /* 0xffffffe80f00780c */ /* 0x000fe40003f06270 */
[----:B------:R-:W-:-:S11]  /*1780*/  LOP3.LUT R0, R0, 0x80000000, RZ, 0xc0, !PT ;  /* 0x8000000000007812 */ /* 0x000fd600078ec0ff */
[----:B------:R-:W-:Y:S05]  /*1790*/  @!P0 BRA `(.L_x_57) ;  /* 0x0000000000688947 */ /* 0x000fea0003800000 */
[CCC-:B------:R-:W-:Y:S01]  /*17a0*/  FFMA.RZ R7, R14.reuse, R12.reuse, R11.reuse ;  /* 0x0000000c0e077223 */ /* 0x1c0fe2000000c00b */
[C---:B------:R-:W-:Y:S01]  /*17b0*/  IADD3 R10, PT, PT, R15.reuse, 0x20, RZ ;  /* 0x000000200f0a7810 */ /* 0x040fe20007ffe0ff */
[CCC-:B------:R-:W-:Y:S01]  /*17c0*/  FFMA.RM R8, R14.reuse, R12.reuse, R11.reuse ;  /* 0x0000000c0e087223 */ /* 0x1c0fe2000000400b */
[----:B------:R-:W-:Y:S02]  /*17d0*/  ISETP.NE.AND P2, PT, R15, RZ, PT ;  /* 0x000000ff0f00720c */ /* 0x000fe40003f45270 */
[----:B------:R-:W-:Y:S01]  /*17e0*/  LOP3.LUT R9, R7, 0x7fffff, RZ, 0xc0, !PT ;  /* 0x007fffff07097812 */ /* 0x000fe200078ec0ff */
[----:B------:R-:W-:Y:S01]  /*17f0*/  FFMA.RP R7, R14, R12, R11 ;  /* 0x0000000c0e077223 */ /* 0x000fe2000000800b */
[----:B------:R-:W-:Y:S01]  /*1800*/  IMAD.MOV R11, RZ, RZ, -R15 ;  /* 0x000000ffff0b7224 */ /* 0x000fe200078e0a0f */
[----:B------:R-:W-:Y:S02]  /*1810*/  ISETP.NE.AND P1, PT, R15, RZ, PT ;  /* 0x000000ff0f00720c */ /* 0x000fe40003f25270 */
[----:B------:R-:W-:-:S02]  /*1820*/  LOP3.LUT R9, R9, 0x800000, RZ, 0xfc, !PT ;  /* 0x0080000009097812 */ /* 0x000fc400078efcff */
[----:B------:R-:W-:Y:S02]  /*1830*/  FSETP.NEU.FTZ.AND P0, PT, R7, R8, PT ;  /* 0x000000080700720b */ /* 0x000fe40003f1d000 */
[----:B------:R-:W-:Y:S02]  /*1840*/  SHF.L.U32 R10, R9, R10, RZ ;  /* 0x0000000a090a7219 */ /* 0x000fe400000006ff */
[----:B------:R-:W-:Y:S02]  /*1850*/  SEL R8, R11, RZ, P2 ;  /* 0x000000ff0b087207 */ /* 0x000fe40001000000 */
[----:B------:R-:W-:Y:S02]  /*1860*/  ISETP.NE.AND P1, PT, R10, RZ, P1 ;  /* 0x000000ff0a00720c */ /* 0x000fe40000f25270 */
[----:B------:R-:W-:Y:S02]  /*1870*/  SHF.R.U32.HI R8, RZ, R8, R9 ;  /* 0x00000008ff087219 */ /* 0x000fe40000011609 */
[----:B------:R-:W-:-:S02]  /*1880*/  PLOP3.LUT P0, PT, P0, P1, PT, 0xf8, 0x8f ;  /* 0x00000000008f781c */ /* 0x000fc40000703f70 */
[----:B------:R-:W-:Y:S02]  /*1890*/  SHF.R.U32.HI R10, RZ, 0x1, R8 ;  /* 0x00000001ff0a7819 */ /* 0x000fe40000011608 */
[----:B------:R-:W-:-:S04]  /*18a0*/  SEL R7, RZ, 0x1, !P0 ;  /* 0x00000001ff077807 */ /* 0x000fc80004000000 */
[----:B------:R-:W-:-:S04]  /*18b0*/  LOP3.LUT R7, R7, 0x1, R10, 0xf8, !PT ;  /* 0x0000000107077812 */ /* 0x000fc800078ef80a */
[----:B------:R-:W-:-:S05]  /*18c0*/  LOP3.LUT R7, R7, R8, RZ, 0xc0, !PT ;  /* 0x0000000807077212 */ /* 0x000fca00078ec0ff */
[----:B------:R-:W-:-:S05]  /*18d0*/  IMAD.IADD R7, R10, 0x1, R7 ;  /* 0x000000010a077824 */ /* 0x000fca00078e0207 */
[----:B------:R-:W-:Y:S01]  /*18e0*/  LOP3.LUT R0, R7, R0, RZ, 0xfc, !PT ;  /* 0x0000000007007212 */ /* 0x000fe200078efcff */
[----:B------:R-:W-:Y:S06]  /*18f0*/  BRA `(.L_x_57) ;  /* 0x0000000000107947 */ /* 0x000fec0003800000 */
.L_x_56:
[----:B------:R-:W-:-:S04]  /*1900*/  LOP3.LUT R0, R0, 0x80000000, RZ, 0xc0, !PT ;  /* 0x8000000000007812 */ /* 0x000fc800078ec0ff */
[----:B------:R-:W-:Y:S01]  /*1910*/  LOP3.LUT R0, R0, 0x7f800000, RZ, 0xfc, !PT ;  /* 0x7f80000000007812 */ /* 0x000fe200078efcff */
[----:B------:R-:W-:Y:S06]  /*1920*/  BRA `(.L_x_57) ;  /* 0x0000000000047947 */ /* 0x000fec0003800000 */
.L_x_55:
[----:B------:R-:W-:-:S07]  /*1930*/  LEA R0, R7, R0, 0x17 ;  /* 0x0000000007007211 */ /* 0x000fce00078eb8ff */
.L_x_57:
[----:B------:R-:W-:Y:S05]  /*1940*/  BSYNC.RECONVERGENT B2 ;  /* 0x0000000000027941 */ /* 0x000fea0003800200 */
.L_x_54:
[----:B------:R-:W-:Y:S05]  /*1950*/  BRA `(.L_x_58) ;  /* 0x0000000000207947 */ /* 0x000fea0003800000 */
.L_x_53:
[----:B------:R-:W-:-:S04]  /*1960*/  LOP3.LUT R0, R9, 0x80000000, R0, 0x48, !PT ;  /* 0x8000000009007812 */ /* 0x000fc800078e4800 */
[----:B------:R-:W-:Y:S01]  /*1970*/  LOP3.LUT R0, R0, 0x7f800000, RZ, 0xfc, !PT ;  /* 0x7f80000000007812 */ /* 0x000fe200078efcff */
[----:B------:R-:W-:Y:S06]  /*1980*/  BRA `(.L_x_58) ;  /* 0x0000000000147947 */ /* 0x000fec0003800000 */
.L_x_52:
[----:B------:R-:W-:Y:S01]  /*1990*/  LOP3.LUT R0, R9, 0x80000000, R0, 0x48, !PT ;  /* 0x8000000009007812 */ /* 0x000fe200078e4800 */
[----:B------:R-:W-:Y:S06]  /*19a0*/  BRA `(.L_x_58) ;  /* 0x00000000000c7947 */ /* 0x000fec0003800000 */
.L_x_51:
[----:B------:R-:W0:Y:S01]  /*19b0*/  MUFU.RSQ R0, -QNAN ;  /* 0xffc0000000007908 */ /* 0x000e220000001400 */
[----:B------:R-:W-:Y:S05]  /*19c0*/  BRA `(.L_x_58) ;  /* 0x0000000000047947 */ /* 0x000fea0003800000 */
.L_x_50:
[----:B------:R-:W-:-:S07]  /*19d0*/  FADD.FTZ R0, R0, R3 ;  /* 0x0000000300007221 */ /* 0x000fce0000010000 */
.L_x_58:
[----:B------:R-:W-:Y:S05]  /*19e0*/  BSYNC.RECONVERGENT B1 ;  /* 0x0000000000017941 */ /* 0x000fea0003800200 */
.L_x_48:
[----:B------:R-:W-:-:S04]  /*19f0*/  IMAD.MOV.U32 R7, RZ, RZ, 0x0 ;  /* 0x00000000ff077424 */ /* 0x000fc800078e00ff */
[----:B0-----:R-:W-:Y:S05]  /*1a00*/  RET.REL.NODEC R6 `(_Z19otsuThresholdKernelPfS_iiPi) ;  /* 0xffffffe4067c7950 */ /* 0x001fea0003c3ffff */
.L_x_59:
        /* <DEDUP_REMOVED lines=15> */
.L_x_82:


//--------------------- .text._Z29computeProbabilitiesHistogramPfPiS_i --------------------------
	.section	.text._Z29computeProbabilitiesHistogramPfPiS_i,"ax",@progbits
	.align	128
        .global         _Z29computeProbabilitiesHistogramPfPiS_i
        .type           _Z29computeProbabilitiesHistogramPfPiS_i,@function
        .size           _Z29computeProbabilitiesHistogramPfPiS_i,(.L_x_83 - _Z29computeProbabilitiesHistogramPfPiS_i)
        .other          _Z29computeProbabilitiesHistogramPfPiS_i,@"STO_CUDA_ENTRY STV_DEFAULT"
_Z29computeProbabilitiesHistogramPfPiS_i:
.text._Z29computeProbabilitiesHistogramPfPiS_i:
[----:B------:R-:W-:Y:S01]  /*0000*/  LDC R1, c[0x0][0x37c] ;  /* 0x0000df00ff017b82 */ /* 0x000fe20000000800 */
[----:B------:R-:W0:Y:S07]  /*0010*/  S2R R3, SR_TID.X ;  /* 0x0000000000037919 */ /* 0x000e2e0000002100 */
[----:B------:R-:W0:Y:S01]  /*0020*/  S2UR UR4, SR_CTAID.X ;  /* 0x00000000000479c3 */ /* 0x000e220000002500 */
[----:B------:R-:W1:Y:S07]  /*0030*/  LDCU UR6, c[0x0][0x398] ;  /* 0x00007300ff0677ac */ /* 0x000e6e0008000800 */
[----:B------:R-:W0:Y:S02]  /*0040*/  LDC R2, c[0x0][0x360] ;  /* 0x0000d800ff027b82 */ /* 0x000e240000000800 */
[----:B0-----:R-:W-:-:S05]  /*0050*/  IMAD R2, R2, UR4, R3 ;  /* 0x0000000402027c24 */ /* 0x001fca000f8e0203 */
[----:B-1----:R-:W-:-:S13]  /*0060*/  ISETP.GE.AND P0, PT, R2, UR6, PT ;  /* 0x0000000602007c0c */ /* 0x002fda000bf06270 */
[----:B------:R-:W-:Y:S05]  /*0070*/  @P0 EXIT ;  /* 0x000000000000094d */ /* 0x000fea0003800000 */
[----:B------:R-:W0:Y:S01]  /*0080*/  LDC.64 R4, c[0x0][0x388] ;  /* 0x0000e200ff047b82 */ /* 0x000e220000000a00 */
[----:B------:R-:W1:Y:S01]  /*0090*/  LDCU.64 UR4, c[0x0][0x358] ;  /* 0x00006b00ff0477ac */ /* 0x000e620008000a00 */
[----:B0-----:R-:W-:-:S05]  /*00a0*/  IMAD.WIDE R4, R2, 0x4, R4 ;  /* 0x0000000402047825 */ /* 0x001fca00078e0204 */
[----:B-1----:R-:W2:Y:S01]  /*00b0*/  LDG.E R0, desc[UR4][R4.64] ;  /* 0x0000000404007981 */ /* 0x002ea2000c1e1900 */
[----:B------:R-:W-:Y:S01]  /*00c0*/  I2FP.F32.S32 R3, UR6 ;  /* 0x0000000600037c45 */ /* 0x000fe20008201400 */
[----:B------:R-:W-:Y:S03]  /*00d0*/  BSSY.RECONVERGENT B0, `(.L_x_60) ;  /* 0x000000d000007945 */ /* 0x000fe60003800200 */
[----:B------:R-:W0:Y:S02]  /*00e0*/  MUFU.RCP R6, R3 ;  /* 0x0000000300067308 */ /* 0x000e240000001000 */
[----:B0-----:R-:W-:-:S04]  /*00f0*/  FFMA R7, -R3, R6, 1 ;  /* 0x3f80000003077423 */ /* 0x001fc80000000106 */
[----:B------:R-:W-:Y:S01]  /*0100*/  FFMA R7, R6, R7, R6 ;  /* 0x0000000706077223 */ /* 0x000fe20000000006 */
[----:B--2---:R-:W-:-:S04]  /*0110*/  I2FP.F32.S32 R0, R0 ;  /* 0x0000000000007245 */ /* 0x004fc80000201400 */
[----:B------:R-:W0:Y:S01]  /*0120*/  FCHK P0, R0, R3 ;  /* 0x0000000300007302 */ /* 0x000e220000000000 */
[----:B------:R-:W-:-:S04]  /*0130*/  FFMA R6, R0, R7, RZ ;  /* 0x0000000700067223 */ /* 0x000fc800000000ff */
[----:B------:R-:W-:-:S04]  /*0140*/  FFMA R8, -R3, R6, R0 ;  /* 0x0000000603087223 */ /* 0x000fc80000000100 */
[----:B------:R-:W-:Y:S01]  /*0150*/  FFMA R7, R7, R8, R6 ;  /* 0x0000000807077223 */ /* 0x000fe20000000006 */
[----:B0-----:R-:W-:Y:S06]  /*0160*/  @!P0 BRA `(.L_x_61) ;  /* 0x00000000000c8947 */ /* 0x001fec0003800000 */
[----:B------:R-:W-:-:S07]  /*0170*/  MOV R4, 0x190 ;  /* 0x0000019000047802 */ /* 0x000fce0000000f00 */
[----:B------:R-:W-:Y:S05]  /*0180*/  CALL.REL.NOINC `($__internal_1_$__cuda_sm3x_div_rn_noftz_f32_slowpath) ;  /* 0x0000000000187944 */ /* 0x000fea0003c00000 */
[----:B------:R-:W-:-:S07]  /*0190*/  IMAD.MOV.U32 R7, RZ, RZ, R0 ;  /* 0x000000ffff077224 */ /* 0x000fce00078e0000 */
.L_x_61:
[----:B------:R-:W-:Y:S05]  /*01a0*/  BSYNC.RECONVERGENT B0 ;  /* 0x0000000000007941 */ /* 0x000fea0003800200 */
.L_x_60:
[----:B------:R-:W0:Y:S02]  /*01b0*/  LDC.64 R4, c[0x0][0x390] ;  /* 0x0000e400ff047b82 */ /* 0x000e240000000a00 */
[----:B0-----:R-:W-:-:S05]  /*01c0*/  IMAD.WIDE R2, R2, 0x4, R4 ;  /* 0x0000000402027825 */ /* 0x001fca00078e0204 */
[----:B------:R-:W-:Y:S01]  /*01d0*/  STG.E desc[UR4][R2.64], R7 ;  /* 0x0000000702007986 */ /* 0x000fe2000c101904 */
[----:B------:R-:W-:Y:S05]  /*01e0*/  EXIT ;  /* 0x000000000000794d */ /* 0x000fea0003800000 */
        .weak           $__internal_1_$__cuda_sm3x_div_rn_noftz_f32_slowpath
        .type           $__internal_1_$__cuda_sm3x_div_rn_noftz_f32_slowpath,@function
        .size           $__internal_1_$__cuda_sm3x_div_rn_noftz_f32_slowpath,(.L_x_83 - $__internal_1_$__cuda_sm3x_div_rn_noftz_f32_slowpath)
$__internal_1_$__cuda_sm3x_div_rn_noftz_f32_slowpath:
[--C-:B------:R-:W-:Y:S01]  /*01f0*/  SHF.R.U32.HI R6, RZ, 0x17, R3.reuse ;  /* 0x00000017ff067819 */ /* 0x100fe20000011603 */
[----:B------:R-:W-:Y:S01]  /*0200*/  BSSY.RECONVERGENT B1, `(.L_x_62) ;  /* 0x0000064000017945 */ /* 0x000fe20003800200 */
[--C-:B------:R-:W-:Y:S01]  /*0210*/  SHF.R.U32.HI R5, RZ, 0x17, R0.reuse ;  /* 0x00000017ff057819 */ /* 0x100fe20000011600 */
[----:B------:R-:W-:Y:S01]  /*0220*/  IMAD.MOV.U32 R7, RZ, RZ, R0 ;  /* 0x000000ffff077224 */ /* 0x000fe200078e0000 */
[----:B------:R-:W-:Y:S01]  /*0230*/  LOP3.LUT R6, R6, 0xff, RZ, 0xc0, !PT ;  /* 0x000000ff06067812 */ /* 0x000fe200078ec0ff */
[----:B------:R-:W-:Y:S01]  /*0240*/  IMAD.MOV.U32 R8, RZ, RZ, R3 ;  /* 0x000000ffff087224 */ /* 0x000fe200078e0003 */
[----:B------:R-:W-:-:S03]  /*0250*/  LOP3.LUT R5, R5, 0xff, RZ, 0xc0, !PT ;  /* 0x000000ff05057812 */ /* 0x000fc600078ec0ff */
[----:B------:R-:W-:Y:S02]  /*0260*/  VIADD R11, R6, 0xffffffff ;  /* 0xffffffff060b7836 */ /* 0x000fe40000000000 */
[----:B------:R-:W-:-:S03]  /*0270*/  VIADD R10, R5, 0xffffffff ;  /* 0xffffffff050a7836 */ /* 0x000fc60000000000 */
        /* <DEDUP_REMOVED lines=22> */
[----:B------:R-:W-:Y:S02]  /*03e0*/  @P0 IMAD.MOV.U32 R9, RZ, RZ, RZ ;  /* 0x000000ffff090224 */ /* 0x000fe400078e00ff */
[----:B------:R-:W-:Y:S01]  /*03f0*/  @!P0 FFMA R7, R0, 1.84467440737095516160e+19, RZ ;  /* 0x5f80000000078823 */ /* 0x000fe200000000ff */
[----:B------:R-:W-:Y:S02]  /*0400*/  @!P0 IMAD.MOV.U32 R9, RZ, RZ, -0x40 ;  /* 0xffffffc0ff098424 */ /* 0x000fe400078e00ff */
[----:B------:R-:W-:Y:S02]  /*0410*/  @!P1 FFMA R8, R3, 1.84467440737095516160e+19, RZ ;  /* 0x5f80000003089823 */ /* 0x000fe400000000ff */
[----:B------:R-:W-:-:S07]  /*0420*/  @!P1 VIADD R9, R9, 0x40 ;  /* 0x0000004009099836 */ /* 0x000fce0000000000 */
.L_x_63:
[----:B------:R-:W-:Y:S01]  /*0430*/  LEA R3, R6, 0xc0800000, 0x17 ;  /* 0xc080000006037811 */ /* 0x000fe200078eb8ff */
[----:B------:R-:W-:Y:S01]  /*0440*/  VIADD R5, R5, 0xffffff81 ;  /* 0xffffff8105057836 */ /* 0x000fe20000000000 */
[----:B------:R-:W-:Y:S03]  /*0450*/  BSSY.RECONVERGENT B2, `(.L_x_68) ;  /* 0x0000035000027945 */ /* 0x000fe60003800200 */
[----:B------:R-:W-:Y:S01]  /*0460*/  IMAD.IADD R3, R8, 0x1, -R3 ;  /* 0x0000000108037824 */ /* 0x000fe200078e0a03 */
[C---:B------:R-:W-:Y:S01]  /*0470*/  IADD3 R6, PT, PT, R5.reuse, 0x7f, -R6 ;  /* 0x0000007f05067810 */ /* 0x040fe20007ffe806 */
[----:B------:R-:W-:Y:S02]  /*0480*/  IMAD R0, R5, -0x800000, R7 ;  /* 0xff80000005007824 */ /* 0x000fe400078e0207 */
[----:B------:R-:W0:Y:S01]  /*0490*/  MUFU.RCP R8, R3 ;  /* 0x0000000300087308 */ /* 0x000e220000001000 */
[----:B------:R-:W-:Y:S01]  /*04a0*/  FADD.FTZ R11, -R3, -RZ ;  /* 0x800000ff030b7221 */ /* 0x000fe20000010100 */
[----:B------:R-:W-:-:S03]  /*04b0*/  IMAD.IADD R6, R6, 0x1, R9 ;  /* 0x0000000106067824 */ /* 0x000fc600078e0209 */
[----:B0-----:R-:W-:-:S04]  /*04c0*/  FFMA R13, R8, R11, 1 ;  /* 0x3f800000080d7423 */ /* 0x001fc8000000000b */
        /* <DEDUP_REMOVED lines=20> */
[CCC-:B------:R-:W-:Y:S01]  /*0610*/  FFMA.RM R6, R10.reuse, R8.reuse, R7.reuse ;  /* 0x000000080a067223 */ /* 0x1c0fe20000004007 */
[C---:B------:R-:W-:Y:S02]  /*0620*/  ISETP.NE.AND P2, PT, R9.reuse, RZ, PT ;  /* 0x000000ff0900720c */ /* 0x040fe40003f45270 */
[----:B------:R-:W-:Y:S02]  /*0630*/  ISETP.NE.AND P1, PT, R9, RZ, PT ;  /* 0x000000ff0900720c */ /* 0x000fe40003f25270 */
[----:B------:R-:W-:Y:S01]  /*0640*/  LOP3.LUT R5, R3, 0x7fffff, RZ, 0xc0, !PT ;  /* 0x007fffff03057812 */ /* 0x000fe200078ec0ff */
[----:B------:R-:W-:Y:S01]  /*0650*/  FFMA.RP R3, R10, R8, R7 ;  /* 0x000000080a037223 */ /* 0x000fe20000008007 */
[----:B------:R-:W-:Y:S02]  /*0660*/  VIADD R8, R9, 0x20 ;  /* 0x0000002009087836 */ /* 0x000fe40000000000 */
[----:B------:R-:W-:Y:S01]  /*0670*/  LOP3.LUT R5, R5, 0x800000, RZ, 0xfc, !PT ;  /* 0x0080000005057812 */ /* 0x000fe200078efcff */
[----:B------:R-:W-:Y:S01]  /*0680*/  IMAD.MOV R7, RZ, RZ, -R9 ;  /* 0x000000ffff077224 */ /* 0x000fe200078e0a09 */
[----:B------:R-:W-:-:S02]  /*0690*/  FSETP.NEU.FTZ.AND P0, PT, R3, R6, PT ;  /* 0x000000060300720b */ /* 0x000fc40003f1d000 */
[----:B------:R-:W-:Y:S02]  /*06a0*/  SHF.L.U32 R8, R5, R8, RZ ;  /* 0x0000000805087219 */ /* 0x000fe400000006ff */
[----:B------:R-:W-:Y:S02]  /*06b0*/  SEL R6, R7, RZ, P2 ;  /* 0x000000ff07067207 */ /* 0x000fe40001000000 */
[----:B------:R-:W-:Y:S02]  /*06c0*/  ISETP.NE.AND P1, PT, R8, RZ, P1 ;  /* 0x000000ff0800720c */ /* 0x000fe40000f25270 */
[----:B------:R-:W-:Y:S02]  /*06d0*/  SHF.R.U32.HI R6, RZ, R6, R5 ;  /* 0x00000006ff067219 */ /* 0x000fe40000011605 */
[----:B------:R-:W-:Y:S02]  /*06e0*/  PLOP3.LUT P0, PT, P0, P1, PT, 0xf8, 0x8f ;  /* 0x00000000008f781c */ /* 0x000fe40000703f70 */
[----:B------:R-:W-:-:S02]  /*06f0*/  SHF.R.U32.HI R8, RZ, 0x1, R6 ;  /* 0x00000001ff087819 */ /* 0x000fc40000011606 */
[----:B------:R-:W-:-:S04]  /*0700*/  SEL R3, RZ, 0x1, !P0 ;  /* 0x00000001ff037807 */ /* 0x000fc80004000000 */
[----:B------:R-:W-:-:S04]  /*0710*/  LOP3.LUT R3, R3, 0x1, R8, 0xf8, !PT ;  /* 0x0000000103037812 */ /* 0x000fc800078ef808 */
[----:B------:R-:W-:-:S05]  /*0720*/  LOP3.LUT R3, R3, R6, RZ, 0xc0, !PT ;  /* 0x0000000603037212 */ /* 0x000fca00078ec0ff */
[----:B------:R-:W-:-:S05]  /*0730*/  IMAD.IADD R3, R8, 0x1, R3 ;  /* 0x0000000108037824 */ /* 0x000fca00078e0203 */
[----:B------:R-:W-:Y:S01]  /*0740*/  LOP3.LUT R0, R3, R0, RZ, 0xfc, !PT ;  /* 0x0000000003007212 */ /* 0x000fe200078efcff */
[----:B------:R-:W-:Y:S06]  /*0750*/  BRA `(.L_x_71) ;  /* 0x0000000000107947 */ /* 0x000fec0003800000 */
.L_x_70:
[----:B------:R-:W-:-:S04]  /*0760*/  LOP3.LUT R0, R0, 0x80000000, RZ, 0xc0, !PT ;  /* 0x8000000000007812 */ /* 0x000fc800078ec0ff */
[----:B------:R-:W-:Y:S01]  /*0770*/  LOP3.LUT R0, R0, 0x7f800000, RZ, 0xfc, !PT ;  /* 0x7f80000000007812 */ /* 0x000fe200078efcff */
[----:B------:R-:W-:Y:S06]  /*0780*/  BRA `(.L_x_71) ;  /* 0x0000000000047947 */ /* 0x000fec0003800000 */
.L_x_69:
[----:B------:R-:W-:-:S07]  /*0790*/  IMAD R0, R6, 0x800000, R0 ;  /* 0x0080000006007824 */ /* 0x000fce00078e0200 */
.L_x_71:
[----:B------:R-:W-:Y:S05]  /*07a0*/  BSYNC.RECONVERGENT B2 ;  /* 0x0000000000027941 */ /* 0x000fea0003800200 */
.L_x_68:
[----:B------:R-:W-:Y:S05]  /*07b0*/  BRA `(.L_x_72) ;  /* 0x0000000000207947 */ /* 0x000fea0003800000 */
.L_x_67:
[----:B------:R-:W-:-:S04]  /*07c0*/  LOP3.LUT R0, R8, 0x80000000, R7, 0x48, !PT ;  /* 0x8000000008007812 */ /* 0x000fc800078e4807 */
[----:B------:R-:W-:Y:S01]  /*07d0*/  LOP3.LUT R0, R0, 0x7f800000, RZ, 0xfc, !PT ;  /* 0x7f80000000007812 */ /* 0x000fe200078efcff */
[----:B------:R-:W-:Y:S06]  /*07e0*/  BRA `(.L_x_72) ;  /* 0x0000000000147947 */ /* 0x000fec0003800000 */
.L_x_66:
[----:B------:R-:W-:Y:S01]  /*07f0*/  LOP3.LUT R0, R8, 0x80000000, R7, 0x48, !PT ;  /* 0x8000000008007812 */ /* 0x000fe200078e4807 */
[----:B------:R-:W-:Y:S06]  /*0800*/  BRA `(.L_x_72) ;  /* 0x00000000000c7947 */ /* 0x000fec0003800000 */
.L_x_65:
[----:B------:R-:W0:Y:S01]  /*0810*/  MUFU.RSQ R0, -QNAN ;  /* 0xffc0000000007908 */ /* 0x000e220000001400 */
[----:B------:R-:W-:Y:S05]  /*0820*/  BRA `(.L_x_72) ;  /* 0x0000000000047947 */ /* 0x000fea0003800000 */
.L_x_64:
[----:B------:R-:W-:-:S07]  /*0830*/  FADD.FTZ R0, R0, R3 ;  /* 0x0000000300007221 */ /* 0x000fce0000010000 */
.L_x_72:
[----:B------:R-:W-:Y:S05]  /*0840*/  BSYNC.RECONVERGENT B1 ;  /* 0x0000000000017941 */ /* 0x000fea0003800200 */
.L_x_62:
[----:B------:R-:W-:-:S04]  /*0850*/  IMAD.MOV.U32 R5, RZ, RZ, 0x0 ;  /* 0x00000000ff057424 */ /* 0x000fc800078e00ff */
[----:B0-----:R-:W-:Y:S05]  /*0860*/  RET.REL.NODEC R4 `(_Z29computeProbabilitiesHistogramPfPiS_i) ;  /* 0xfffffff404e47950 */ /* 0x001fea0003c3ffff */
.L_x_73:
        /* <DEDUP_REMOVED lines=9> */
.L_x_83:


//--------------------- .text._Z16computeHistogramPfPiii --------------------------
	.section	.text._Z16computeHistogramPfPiii,"ax",@progbits
	.align	128
        .global         _Z16computeHistogramPfPiii
        .type           _Z16computeHistogramPfPiii,@function
        .size           _Z16computeHistogramPfPiii,(.L_x_89 - _Z16computeHistogramPfPiii)
        .other          _Z16computeHistogramPfPiii,@"STO_CUDA_ENTRY STV_DEFAULT"
_Z16computeHistogramPfPiii:
.text._Z16computeHistogramPfPiii:
[----:B------:R-:W-:Y:S01]  /*0000*/  LDC R1, c[0x0][0x37c] ;  /* 0x0000df00ff017b82 */ /* 0x000fe20000000800 */
[----:B------:R-:W0:Y:S07]  /*0010*/  S2R R3, SR_TID.X ;  /* 0x0000000000037919 */ /* 0x000e2e0000002100 */
[----:B------:R-:W1:Y:S01]  /*0020*/  S2UR UR7, SR_CTAID.X ;  /* 0x00000000000779c3 */ /* 0x000e620000002500 */
[----:B------:R-:W2:Y:S01]  /*0030*/  LDCU.64 UR4, c[0x0][0x390] ;  /* 0x00007200ff0477ac */ /* 0x000ea20008000a00 */
[----:B------:R-:W-:Y:S06]  /*0040*/  BSSY.RECONVERGENT B0, `(.L_x_74) ;  /* 0x0000019000007945 */ /* 0x000fec0003800200 */
[----:B------:R-:W1:Y:S08]  /*0050*/  LDC R0, c[0x0][0x360] ;  /* 0x0000d800ff007b82 */ /* 0x000e700000000800 */
[----:B------:R-:W3:Y:S01]  /*0060*/  S2UR UR6, SR_CgaCtaId ;  /* 0x00000000000679c3 */ /* 0x000ee20000008800 */
[----:B--2---:R-:W-:-:S03]  /*0070*/  UIMAD UR5, UR5, UR4, URZ ;  /* 0x00000004050572a4 */ /* 0x004fc6000f8e02ff */
[----:B------:R-:W-:Y:S01]  /*0080*/  UMOV UR4, 0x400 ;  /* 0x0000040000047882 */ /* 0x000fe20000000000 */
[----:B0-----:R-:W-:Y:S01]  /*0090*/  ISETP.GT.U32.AND P1, PT, R3, 0xff, PT ;  /* 0x000000ff0300780c */ /* 0x001fe20003f24070 */
[----:B-1----:R-:W-:-:S05]  /*00a0*/  IMAD R2, R0, UR7, R3 ;  /* 0x0000000700027c24 */ /* 0x002fca000f8e0203 */
[----:B------:R-:W-:Y:S01]  /*00b0*/  ISETP.GE.AND P0, PT, R2, UR5, PT ;  /* 0x0000000502007c0c */ /* 0x000fe2000bf06270 */
[----:B---3--:R-:W-:Y:S01]  /*00c0*/  ULEA UR4, UR6, UR4, 0x18 ;  /* 0x0000000406047291 */ /* 0x008fe2000f8ec0ff */
[----:B------:R-:W0:Y:S05]  /*00d0*/  LDCU.64 UR6, c[0x0][0x358] ;  /* 0x00006b00ff0677ac */ /* 0x000e2a0008000a00 */
[----:B------:R-:W-:-:S05]  /*00e0*/  LEA R5, R3, UR4, 0x2 ;  /* 0x0000000403057c11 */ /* 0x000fca000f8e10ff */
[----:B------:R1:W-:Y:S01]  /*00f0*/  STS [R5], RZ ;  /* 0x000000ff05007388 */ /* 0x0003e20000000800 */
[----:B------:R-:W-:Y:S06]  /*0100*/  BAR.SYNC.DEFER_BLOCKING 0x0 ;  /* 0x0000000000007b1d */ /* 0x000fec0000010000 */
[----:B------:R-:W-:Y:S05]  /*0110*/  @P0 BRA `(.L_x_75) ;  /* 0x00000000002c0947 */ /* 0x000fea0003800000 */
[----:B------:R-:W2:Y:S01]  /*0120*/  LDC.64 R8, c[0x0][0x380] ;  /* 0x0000e000ff087b82 */ /* 0x000ea20000000a00 */
[----:B------:R-:W3:Y:S02]  /*0130*/  LDCU UR8, c[0x0][0x370] ;  /* 0x00006e00ff0877ac */ /* 0x000ee40008000800 */
[----:B---3--:R-:W-:-:S07]  /*0140*/  IMAD R11, R0, UR8, RZ ;  /* 0x00000008000b7c24 */ /* 0x008fce000f8e02ff */
.L_x_76:
[----:B--2---:R-:W-:-:S06]  /*0150*/  IMAD.WIDE R6, R2, 0x4, R8 ;  /* 0x0000000402067825 */ /* 0x004fcc00078e0208 */
[----:B0-----:R-:W2:Y:S01]  /*0160*/  LDG.E R6, desc[UR6][R6.64] ;  /* 0x0000000606067981 */ /* 0x001ea2000c1e1900 */
[----:B------:R-:W-:-:S05]  /*0170*/  IMAD.IADD R2, R11, 0x1, R2 ;  /* 0x000000010b027824 */ /* 0x000fca00078e0202 */
[----:B------:R-:W-:Y:S01]  /*0180*/  ISETP.GE.AND P0, PT, R2, UR5, PT ;  /* 0x0000000502007c0c */ /* 0x000fe2000bf06270 */
[----:B--23--:R-:W0:Y:S02]  /*0190*/  F2I.TRUNC.NTZ R4, R6 ;  /* 0x0000000600047305 */ /* 0x00ce24000020f100 */
[----:B0-----:R-:W-:-:S05]  /*01a0*/  LEA R4, R4, UR4, 0x2 ;  /* 0x0000000404047c11 */ /* 0x001fca000f8e10ff */
[----:B------:R3:W-:Y:S05]  /*01b0*/  ATOMS.POPC.INC.32 RZ, [R4+URZ] ;  /* 0x0000000004ff7f8c */ /* 0x0007ea000d8000ff */
[----:B------:R-:W-:Y:S05]  /*01c0*/  @!P0 BRA `(.L_x_76) ;  /* 0xfffffffc00e08947 */ /* 0x000fea000383ffff */
.L_x_75:
[----:B0-----:R-:W-:Y:S05]  /*01d0*/  BSYNC.RECONVERGENT B0 ;  /* 0x0000000000007941 */ /* 0x001fea0003800200 */
.L_x_74:
[----:B------:R-:W-:Y:S06]  /*01e0*/  BAR.SYNC.DEFER_BLOCKING 0x0 ;  /* 0x0000000000007b1d */ /* 0x000fec0000010000 */
[----:B------:R-:W-:Y:S05]  /*01f0*/  @P1 EXIT ;  /* 0x000000000000194d */ /* 0x000fea0003800000 */
[----:B------:R-:W0:Y:S01]  /*0200*/  I2F.U32.RP R8, R0 ;  /* 0x0000000000087306 */ /* 0x000e220000209000 */
[----:B------:R-:W-:Y:S01]  /*0210*/  IMAD.IADD R2, R3, 0x1, R0 ;  /* 0x0000000103027824 */ /* 0x000fe200078e0200 */
[----:B------:R-:W-:Y:S01]  /*0220*/  ISETP.NE.U32.AND P2, PT, R0, RZ, PT ;  /* 0x000000ff0000720c */ /* 0x000fe20003f45070 */
[----:B------:R-:W-:Y:S03]  /*0230*/  BSSY.RECONVERGENT B0, `(.L_x_77) ;  /* 0x0000027000007945 */ /* 0x000fe60003800200 */
[C---:B------:R-:W-:Y:S02]  /*0240*/  ISETP.GE.U32.AND P0, PT, R2.reuse, 0x100, PT ;  /* 0x000001000200780c */ /* 0x040fe40003f06070 */
[----:B------:R-:W-:Y:S02]  /*0250*/  VIMNMX.U32 R9, PT, PT, R2, 0x100, !PT ;  /* 0x0000010002097848 */ /* 0x000fe40007fe0000 */
[----:B---3--:R-:W-:-:S04]  /*0260*/  SEL R4, RZ, 0x1, P0 ;  /* 0x00000001ff047807 */ /* 0x008fc80000000000 */
[----:B------:R-:W-:Y:S01]  /*0270*/  IADD3 R9, PT, PT, R9, -R2, -R4 ;  /* 0x8000000209097210 */ /* 0x000fe20007ffe804 */
[----:B0-----:R-:W0:Y:S02]  /*0280*/  MUFU.RCP R8, R8 ;  /* 0x0000000800087308 */ /* 0x001e240000001000 */
[----:B0-----:R-:W-:-:S06]  /*0290*/  VIADD R6, R8, 0xffffffe ;  /* 0x0ffffffe08067836 */ /* 0x001fcc0000000000 */
[----:B------:R0:W2:Y:S02]  /*02a0*/  F2I.FTZ.U32.TRUNC.NTZ R7, R6 ;  /* 0x0000000600077305 */ /* 0x0000a4000021f000 */
[----:B0-----:R-:W-:Y:S01]  /*02b0*/  IMAD.MOV.U32 R6, RZ, RZ, RZ ;  /* 0x000000ffff067224 */ /* 0x001fe200078e00ff */
[----:B--2---:R-:W-:-:S05]  /*02c0*/  IADD3 R11, PT, PT, RZ, -R7, RZ ;  /* 0x80000007ff0b7210 */ /* 0x004fca0007ffe0ff */
[----:B------:R-:W-:-:S04]  /*02d0*/  IMAD R11, R11, R0, RZ ;  /* 0x000000000b0b7224 */ /* 0x000fc800078e02ff */
[----:B------:R-:W-:-:S06]  /*02e0*/  IMAD.HI.U32 R8, R7, R11, R6 ;  /* 0x0000000b07087227 */ /* 0x000fcc00078e0006 */
[----:B------:R-:W-:-:S05]  /*02f0*/  IMAD.HI.U32 R7, R8, R9, RZ ;  /* 0x0000000908077227 */ /* 0x000fca00078e00ff */
[----:B------:R-:W-:-:S05]  /*0300*/  IADD3 R2, PT, PT, -R7, RZ, RZ ;  /* 0x000000ff07027210 */ /* 0x000fca0007ffe1ff */
[----:B------:R-:W-:-:S05]  /*0310*/  IMAD R9, R0, R2, R9 ;  /* 0x0000000200097224 */ /* 0x000fca00078e0209 */
[----:B------:R-:W-:-:S13]  /*0320*/  ISETP.GE.U32.AND P0, PT, R9, R0, PT ;  /* 0x000000000900720c */ /* 0x000fda0003f06070 */
[----:B------:R-:W-:Y:S02]  /*0330*/  @P0 IMAD.IADD R9, R9, 0x1, -R0 ;  /* 0x0000000109090824 */ /* 0x000fe400078e0a00 */
[----:B------:R-:W-:-:S03]  /*0340*/  @P0 VIADD R7, R7, 0x1 ;  /* 0x0000000107070836 */ /* 0x000fc60000000000 */
[----:B------:R-:W-:-:S13]  /*0350*/  ISETP.GE.U32.AND P1, PT, R9, R0, PT ;  /* 0x000000000900720c */ /* 0x000fda0003f26070 */
[----:B------:R-:W-:Y:S02]  /*0360*/  @P1 IADD3 R7, PT, PT, R7, 0x1, RZ ;  /* 0x0000000107071810 */ /* 0x000fe40007ffe0ff */
[----:B------:R-:W-:-:S05]  /*0370*/  @!P2 LOP3.LUT R7, RZ, R0, RZ, 0x33, !PT ;  /* 0x00000000ff07a212 */ /* 0x000fca00078e33ff */
[----:B------:R-:W-:-:S05]  /*0380*/  IMAD.IADD R2, R4, 0x1, R7 ;  /* 0x0000000104027824 */ /* 0x000fca00078e0207 */
[C---:B------:R-:W-:Y:S02]  /*0390*/  LOP3.LUT R4, R2.reuse, 0x3, RZ, 0xc0, !PT ;  /* 0x0000000302047812 */ /* 0x040fe400078ec0ff */
[----:B------:R-:W-:Y:S02]  /*03a0*/  ISETP.GE.U32.AND P1, PT, R2, 0x3, PT ;  /* 0x000000030200780c */ /* 0x000fe40003f26070 */
[----:B------:R-:W-:-:S13]  /*03b0*/  ISETP.NE.AND P0, PT, R4, 0x3, PT ;  /* 0x000000030400780c */ /* 0x000fda0003f05270 */
[----:B------:R-:W-:Y:S05]  /*03c0*/  @!P0 BRA `(.L_x_78) ;  /* 0x0000000000348947 */ /* 0x000fea0003800000 */
[----:B------:R-:W0:Y:S01]  /*03d0*/  LDC.64 R6, c[0x0][0x388] ;  /* 0x0000e200ff067b82 */ /* 0x000e220000000a00 */
[----:B------:R-:W-:-:S05]  /*03e0*/  VIADD R2, R2, 0x1 ;  /* 0x0000000102027836 */ /* 0x000fca0000000000 */
[----:B------:R-:W-:Y:S01]  /*03f0*/  LOP3.LUT R2, R2, 0x3, RZ, 0xc0, !PT ;  /* 0x0000000302027812 */ /* 0x000fe200078ec0ff */
[----:B0-----:R-:W-:-:S04]  /*0400*/  IMAD.WIDE.U32 R6, R3, 0x4, R6 ;  /* 0x0000000403067825 */ /* 0x001fc800078e0006 */
[C---:B------:R-:W-:Y:S01]  /*0410*/  IMAD R3, R2.reuse, R0, R3 ;  /* 0x0000000002037224 */ /* 0x040fe200078e0203 */
[----:B------:R-:W-:-:S07]  /*0420*/  IADD3 R2, PT, PT, -R2, RZ, RZ ;  /* 0x000000ff02027210 */ /* 0x000fce0007ffe1ff */
.L_x_79:
[----:B------:R1:W0:Y:S01]  /*0430*/  LDS R9, [R5] ;  /* 0x0000000005097984 */ /* 0x0002220000000800 */
[----:B------:R-:W-:-:S05]  /*0440*/  VIADD R2, R2, 0x1 ;  /* 0x0000000102027836 */ /* 0x000fca0000000000 */
[----:B------:R-:W-:Y:S02]  /*0450*/  ISETP.NE.AND P0, PT, R2, RZ, PT ;  /* 0x000000ff0200720c */ /* 0x000fe40003f05270 */
[C---:B-1----:R-:W-:Y:S01]  /*0460*/  LEA R5, R0.reuse, R5, 0x2 ;  /* 0x0000000500057211 */ /* 0x042fe200078e10ff */
[----:B0-----:R0:W-:Y:S02]  /*0470*/  REDG.E.ADD.STRONG.GPU desc[UR6][R6.64], R9 ;  /* 0x000000090600798e */ /* 0x0011e4000c12e106 */
[----:B0-----:R-:W-:-:S08]  /*0480*/  IMAD.WIDE.U32 R6, R0, 0x4, R6 ;  /* 0x0000000400067825 */ /* 0x001fd000078e0006 */
[----:B------:R-:W-:Y:S05]  /*0490*/  @P0 BRA `(.L_x_79) ;  /* 0xfffffffc00e40947 */ /* 0x000fea000383ffff */
.L_x_78:
[----:B------:R-:W-:Y:S05]  /*04a0*/  BSYNC.RECONVERGENT B0 ;  /* 0x0000000000007941 */ /* 0x000fea0003800200 */
.L_x_77:
[----:B------:R-:W-:Y:S05]  /*04b0*/  @!P1 EXIT ;  /* 0x000000000000994d */ /* 0x000fea0003800000 */
[----:B-1----:R-:W0:Y:S01]  /*04c0*/  LDC.64 R4, c[0x0][0x388] ;  /* 0x0000e200ff047b82 */ /* 0x002e220000000a00 */
[C-C-:B------:R-:W-:Y:S01]  /*04d0*/  IMAD R15, R0.reuse, 0x2, R3.reuse ;  /* 0x00000002000f7824 */ /* 0x140fe200078e0203 */
[C---:B------:R-:W-:Y:S01]  /*04e0*/  IADD3 R19, PT, PT, R3.reuse, R0, RZ ;  /* 0x0000000003137210 */ /* 0x040fe20007ffe0ff */
[----:B------:R-:W-:Y:S01]  /*04f0*/  IMAD R17, R0, 0x3, R3 ;  /* 0x0000000300117824 */ /* 0x000fe200078e0203 */
[----:B------:R-:W-:-:S07]  /*0500*/  LEA R21, R3, UR4, 0x2 ;  /* 0x0000000403157c11 */ /* 0x000fce000f8e10ff */
.L_x_80:
[C-C-:B------:R-:W-:Y:S01]  /*0510*/  IMAD R2, R0.reuse, 0x4, R21.reuse ;  /* 0x0000000400027824 */ /* 0x140fe200078e0215 */
[C---:B------:R-:W-:Y:S01]  /*0520*/  LEA R14, R0.reuse, R21, 0x3 ;  /* 0x00000015000e7211 */ /* 0x040fe200078e18ff */
[----:B------:R-:W-:Y:S01]  /*0530*/  IMAD R16, R0, 0xc, R21 ;  /* 0x0000000c00107824 */ /* 0x000fe200078e0215 */
[----:B-1----:R1:W2:Y:S01]  /*0540*/  LDS R23, [R21] ;  /* 0x0000000015177984 */ /* 0x0022a20000000800 */
[----:B0-----:R-:W-:-:S03]  /*0550*/  IMAD.WIDE.U32 R6, R3, 0x4, R4 ;  /* 0x0000000403067825 */ /* 0x001fc600078e0004 */
[----:B------:R-:W0:Y:S01]  /*0560*/  LDS R25, [R2] ;  /* 0x0000000002197984 */ /* 0x000e220000000800 */
[----:B------:R-:W-:-:S03]  /*0570*/  IMAD.WIDE.U32 R8, R19, 0x4, R4 ;  /* 0x0000000413087825 */ /* 0x000fc600078e0004 */
[----:B------:R-:W3:Y:S01]  /*0580*/  LDS R27, [R14] ;  /* 0x000000000e1b7984 */ /* 0x000ee20000000800 */
[----:B------:R-:W-:-:S03]  /*0590*/  IMAD.WIDE.U32 R10, R15, 0x4, R4 ;  /* 0x000000040f0a7825 */ /* 0x000fc600078e0004 */
[----:B------:R-:W4:Y:S01]  /*05a0*/  LDS R29, [R16] ;  /* 0x00000000101d7984 */ /* 0x000f220000000800 */
[----:B------:R-:W-:Y:S01]  /*05b0*/  IADD3 R3, PT, PT, R0, R3, R0 ;  /* 0x0000000300037210 */ /* 0x000fe20007ffe000 */
[----:B------:R-:W-:-:S03]  /*05c0*/  IMAD.WIDE.U32 R12, R17, 0x4, R4 ;  /* 0x00000004110c7825 */ /* 0x000fc600078e0004 */
[----:B------:R-:W-:-:S04]  /*05d0*/  IADD3 R3, PT, PT, R0, R3, R0 ;  /* 0x0000000300037210 */ /* 0x000fc80007ffe000 */
[----:B------:R-:W-:Y:S01]  /*05e0*/  ISETP.GE.U32.AND P0, PT, R3, 0x100, PT ;  /* 0x000001000300780c */ /* 0x000fe20003f06070 */
[C---:B------:R-:W-:Y:S01]  /*05f0*/  IMAD R15, R0.reuse, 0x4, R15 ;  /* 0x00000004000f7824 */ /* 0x040fe200078e020f */
[C---:B------:R-:W-:Y:S01]  /*0600*/  LEA R17, R0.reuse, R17, 0x2 ;  /* 0x0000001100117211 */ /* 0x040fe200078e10ff */
[C---:B------:R-:W-:Y:S01]  /*0610*/  IMAD R19, R0.reuse, 0x4, R19 ;  /* 0x0000000400137824 */ /* 0x040fe200078e0213 */
[----:B-1----:R-:W-:Y:S01]  /*0620*/  LEA R21, R0, R21, 0x4 ;  /* 0x0000001500157211 */ /* 0x002fe200078e20ff */
[----:B--2---:R1:W-:Y:S04]  /*0630*/  REDG.E.ADD.STRONG.GPU desc[UR6][R6.64], R23 ;  /* 0x000000170600798e */ /* 0x0043e8000c12e106 */
[----:B0-----:R1:W-:Y:S04]  /*0640*/  REDG.E.ADD.STRONG.GPU desc[UR6][R8.64], R25 ;  /* 0x000000190800798e */ /* 0x0013e8000c12e106 */
[----:B---3--:R1:W-:Y:S04]  /*0650*/  REDG.E.ADD.STRONG.GPU desc[UR6][R10.64], R27 ;  /* 0x0000001b0a00798e */ /* 0x0083e8000c12e106 */
[----:B----4-:R1:W-:Y:S01]  /*0660*/  REDG.E.ADD.STRONG.GPU desc[UR6][R12.64], R29 ;  /* 0x0000001d0c00798e */ /* 0x0103e2000c12e106 */
[----:B------:R-:W-:Y:S05]  /*0670*/  @!P0 BRA `(.L_x_80) ;  /* 0xfffffffc00a48947 */ /* 0x000fea000383ffff */
[----:B------:R-:W-:Y:S05]  /*0680*/  EXIT ;  /* 0x000000000000794d */ /* 0x000fea0003800000 */
.L_x_81:
        /* <DEDUP_REMOVED lines=15> */
.L_x_89:


//--------------------- .nv.shared.reserved.0     --------------------------
	.section	.nv.shared.reserved.0,"aw",@nobits
	.weak		__nv_reservedSMEM_offset_0_alias
	.size		__nv_reservedSMEM_offset_0_alias, 0, 64
	.other		__nv_reservedSMEM_offset_0_alias,@"STO_CUDA_RESERVED_SHARED STV_DEFAULT"
__nv_reservedSMEM_offset_0_alias:
	.zero		0
	.zero		64


//--------------------- .nv.shared._Z20findMaxReductionSHFLPiS_ --------------------------
	.section	.nv.shared._Z20findMaxReductionSHFLPiS_,"aw",@nobits
	.sectionflags	@""
	.align	4
.nv.shared._Z20findMaxReductionSHFLPiS_:
	.zero		1056


//--------------------- .nv.shared._Z20findMaxReductionSHRDPiS_ii --------------------------
	.section	.nv.shared._Z20findMaxReductionSHRDPiS_ii,"aw",@nobits
	.sectionflags	@""
	.align	4
.nv.shared._Z20findMaxReductionSHRDPiS_ii:
	.zero		3072


//--------------------- .nv.shared._Z19otsuThresholdKernelPfS_iiPi --------------------------
	.section	.nv.shared._Z19otsuThresholdKernelPfS_iiPi,"aw",@nobits
	.sectionflags	@""
	.align	4
.nv.shared._Z19otsuThresholdKernelPfS_iiPi:
	.zero		2048


//--------------------- .nv.shared._Z16computeHistogramPfPiii --------------------------
	.section	.nv.shared._Z16computeHistogramPfPiii,"aw",@nobits
	.sectionflags	@""
	.align	4
.nv.shared._Z16computeHistogramPfPiii:
	.zero		2048


//--------------------- .nv.constant0._Z17binarizeImgKernelPhPfiii --------------------------
	.section	.nv.constant0._Z17binarizeImgKernelPhPfiii,"a",@progbits
	.sectionflags	@""
	.align	4
.nv.constant0._Z17binarizeImgKernelPhPfiii:
	.zero		924


//--------------------- .nv.constant0._Z20findMaxReductionSHFLPiS_ --------------------------
	.section	.nv.constant0._Z20findMaxReductionSHFLPiS_,"a",@progbits
	.sectionflags	@""
	.align	4
.nv.constant0._Z20findMaxReductionSHFLPiS_:
	.zero		912


//--------------------- .nv.constant0._Z20findMaxReductionSHRDPiS_ii --------------------------
	.section	.nv.constant0._Z20findMaxReductionSHRDPiS_ii,"a",@progbits
	.sectionflags	@""
	.align	4
.nv.constant0._Z20findMaxReductionSHRDPiS_ii:
	.zero		920


//--------------------- .nv.constant0._Z19otsuThresholdKernelPfS_iiPi --------------------------
	.section	.nv.constant0._Z19otsuThresholdKernelPfS_iiPi,"a",@progbits
	.sectionflags	@""
	.align	4
.nv.constant0._Z19otsuThresholdKernelPfS_iiPi:
	.zero		928


//--------------------- .nv.constant0._Z29computeProbabilitiesHistogramPfPiS_i --------------------------
	.section	.nv.constant0._Z29computeProbabilitiesHistogramPfPiS_i,"a",@progbits
	.sectionflags	@""
	.align	4
.nv.constant0._Z29computeProbabilitiesHistogramPfPiS_i:
	.zero		924


//--------------------- .nv.constant0._Z16computeHistogramPfPiii --------------------------
	.section	.nv.constant0._Z16computeHistogramPfPiii,"a",@progbits
	.sectionflags	@""
	.align	4
.nv.constant0._Z16computeHistogramPfPiii:
	.zero		920


//--------------------- SYMBOLS --------------------------

	.type		.nv.reservedSmem.offset0,@object
	.size		.nv.reservedSmem.offset0,0x4
	.type		.nv.reservedSmem.cap,@object
	.size		.nv.reservedSmem.cap,0x4
